//
// Generated by NVIDIA NVVM Compiler
//
// Compiler Build ID: CL-36424714
// Cuda compilation tools, release 13.0, V13.0.88
// Based on NVVM 20.0.0
//

.version 9.0
.target sm_100
.address_size 64

	// .globl	_Z12advectKernelPfS_S_S_ff

.visible .entry _Z12advectKernelPfS_S_S_ff(
	.param .u64 .ptr .align 1 _Z12advectKernelPfS_S_S_ff_param_0,
	.param .u64 .ptr .align 1 _Z12advectKernelPfS_S_S_ff_param_1,
	.param .u64 .ptr .align 1 _Z12advectKernelPfS_S_S_ff_param_2,
	.param .u64 .ptr .align 1 _Z12advectKernelPfS_S_S_ff_param_3,
	.param .f32 _Z12advectKernelPfS_S_S_ff_param_4,
	.param .f32 _Z12advectKernelPfS_S_S_ff_param_5
)
{
	.reg .pred 	%p<6>;
	.reg .b32 	%r<19>;
	.reg .b32 	%f<35>;
	.reg .b64 	%rd<15>;

	ld.param.u64 	%rd1, [_Z12advectKernelPfS_S_S_ff_param_0];
	ld.param.u64 	%rd2, [_Z12advectKernelPfS_S_S_ff_param_1];
	ld.param.u64 	%rd3, [_Z12advectKernelPfS_S_S_ff_param_2];
	ld.param.u64 	%rd4, [_Z12advectKernelPfS_S_S_ff_param_3];
	ld.param.f32 	%f1, [_Z12advectKernelPfS_S_S_ff_param_4];
	ld.param.f32 	%f2, [_Z12advectKernelPfS_S_S_ff_param_5];
	mov.u32 	%r3, %ctaid.x;
	mov.u32 	%r4, %ntid.x;
	mov.u32 	%r5, %tid.x;
	mad.lo.s32 	%r1, %r3, %r4, %r5;
	mov.u32 	%r6, %ctaid.y;
	mov.u32 	%r7, %ntid.y;
	mov.u32 	%r8, %tid.y;
	mad.lo.s32 	%r9, %r6, %r7, %r8;
	add.s32 	%r10, %r1, -255;
	add.s32 	%r11, %r9, -255;
	min.u32 	%r12, %r10, %r11;
	setp.lt.u32 	%p1, %r12, -254;
	@%p1 bra 	$L__BB0_2;
	cvta.to.global.u64 	%rd5, %rd3;
	cvta.to.global.u64 	%rd6, %rd4;
	cvta.to.global.u64 	%rd7, %rd2;
	cvta.to.global.u64 	%rd8, %rd1;
	cvt.rn.f32.u32 	%f3, %r1;
	shl.b32 	%r13, %r9, 8;
	add.s32 	%r14, %r13, %r1;
	mul.wide.u32 	%rd9, %r14, 4;
	add.s64 	%rd10, %rd5, %rd9;
	ld.global.f32 	%f4, [%rd10];
	mul.f32 	%f5, %f1, %f4;
	sub.f32 	%f6, %f3, %f5;
	cvt.rn.f32.u32 	%f7, %r9;
	add.s64 	%rd11, %rd6, %rd9;
	ld.global.f32 	%f8, [%rd11];
	mul.f32 	%f9, %f1, %f8;
	sub.f32 	%f10, %f7, %f9;
	setp.lt.f32 	%p2, %f6, 0f3F000000;
	setp.gt.f32 	%p3, %f6, 0f437E8000;
	selp.f32 	%f11, 0f437E8000, %f6, %p3;
	selp.f32 	%f12, 0f3F000000, %f11, %p2;
	setp.lt.f32 	%p4, %f10, 0f3F000000;
	setp.gt.f32 	%p5, %f10, 0f437E8000;
	selp.f32 	%f13, 0f437E8000, %f10, %p5;
	selp.f32 	%f14, 0f3F000000, %f13, %p4;
	cvt.rzi.s32.f32 	%r15, %f12;
	cvt.rzi.s32.f32 	%r16, %f14;
	cvt.rn.f32.s32 	%f15, %r15;
	sub.f32 	%f16, %f12, %f15;
	cvt.rn.f32.s32 	%f17, %r16;
	sub.f32 	%f18, %f14, %f17;
	shl.b32 	%r17, %r16, 8;
	add.s32 	%r18, %r17, %r15;
	mul.wide.s32 	%rd12, %r18, 4;
	add.s64 	%rd13, %rd7, %rd12;
	ld.global.f32 	%f19, [%rd13];
	ld.global.f32 	%f20, [%rd13+4];
	ld.global.f32 	%f21, [%rd13+1024];
	ld.global.f32 	%f22, [%rd13+1028];
	mov.f32 	%f23, 0f3F800000;
	sub.f32 	%f24, %f23, %f16;
	sub.f32 	%f25, %f23, %f18;
	mul.f32 	%f26, %f24, %f25;
	mul.f32 	%f27, %f16, %f25;
	mul.f32 	%f28, %f20, %f27;
	fma.rn.f32 	%f29, %f19, %f26, %f28;
	mul.f32 	%f30, %f24, %f18;
	fma.rn.f32 	%f31, %f21, %f30, %f29;
	mul.f32 	%f32, %f16, %f18;
	fma.rn.f32 	%f33, %f22, %f32, %f31;
	mul.f32 	%f34, %f2, %f33;
	add.s64 	%rd14, %rd8, %rd9;
	st.global.f32 	[%rd14], %f34;
$L__BB0_2:
	ret;

}
	// .globl	_Z20advectVelocityKernelPfS_S_S_ff
.visible .entry _Z20advectVelocityKernelPfS_S_S_ff(
	.param .u64 .ptr .align 1 _Z20advectVelocityKernelPfS_S_S_ff_param_0,
	.param .u64 .ptr .align 1 _Z20advectVelocityKernelPfS_S_S_ff_param_1,
	.param .u64 .ptr .align 1 _Z20advectVelocityKernelPfS_S_S_ff_param_2,
	.param .u64 .ptr .align 1 _Z20advectVelocityKernelPfS_S_S_ff_param_3,
	.param .f32 _Z20advectVelocityKernelPfS_S_S_ff_param_4,
	.param .f32 _Z20advectVelocityKernelPfS_S_S_ff_param_5
)
{
	.reg .pred 	%p<6>;
	.reg .b32 	%r<19>;
	.reg .b32 	%f<44>;
	.reg .b64 	%rd<17>;

	ld.param.u64 	%rd1, [_Z20advectVelocityKernelPfS_S_S_ff_param_0];
	ld.param.u64 	%rd2, [_Z20advectVelocityKernelPfS_S_S_ff_param_1];
	ld.param.u64 	%rd3, [_Z20advectVelocityKernelPfS_S_S_ff_param_2];
	ld.param.u64 	%rd4, [_Z20advectVelocityKernelPfS_S_S_ff_param_3];
	ld.param.f32 	%f1, [_Z20advectVelocityKernelPfS_S_S_ff_param_4];
	ld.param.f32 	%f2, [_Z20advectVelocityKernelPfS_S_S_ff_param_5];
	mov.u32 	%r3, %ctaid.x;
	mov.u32 	%r4, %ntid.x;
	mov.u32 	%r5, %tid.x;
	mad.lo.s32 	%r1, %r3, %r4, %r5;
	mov.u32 	%r6, %ctaid.y;
	mov.u32 	%r7, %ntid.y;
	mov.u32 	%r8, %tid.y;
	mad.lo.s32 	%r9, %r6, %r7, %r8;
	add.s32 	%r10, %r1, -255;
	add.s32 	%r11, %r9, -255;
	min.u32 	%r12, %r10, %r11;
	setp.lt.u32 	%p1, %r12, -254;
	@%p1 bra 	$L__BB1_2;
	cvta.to.global.u64 	%rd5, %rd3;
	cvta.to.global.u64 	%rd6, %rd4;
	cvta.to.global.u64 	%rd7, %rd1;
	cvta.to.global.u64 	%rd8, %rd2;
	cvt.rn.f32.u32 	%f3, %r1;
	shl.b32 	%r13, %r9, 8;
	add.s32 	%r14, %r13, %r1;
	mul.wide.u32 	%rd9, %r14, 4;
	add.s64 	%rd10, %rd5, %rd9;
	ld.global.f32 	%f4, [%rd10];
	mul.f32 	%f5, %f1, %f4;
	sub.f32 	%f6, %f3, %f5;
	cvt.rn.f32.u32 	%f7, %r9;
	add.s64 	%rd11, %rd6, %rd9;
	ld.global.f32 	%f8, [%rd11];
	mul.f32 	%f9, %f1, %f8;
	sub.f32 	%f10, %f7, %f9;
	setp.lt.f32 	%p2, %f6, 0f3F000000;
	setp.gt.f32 	%p3, %f6, 0f437E8000;
	selp.f32 	%f11, 0f437E8000, %f6, %p3;
	selp.f32 	%f12, 0f3F000000, %f11, %p2;
	setp.lt.f32 	%p4, %f10, 0f3F000000;
	setp.gt.f32 	%p5, %f10, 0f437E8000;
	selp.f32 	%f13, 0f437E8000, %f10, %p5;
	selp.f32 	%f14, 0f3F000000, %f13, %p4;
	cvt.rzi.s32.f32 	%r15, %f12;
	cvt.rzi.s32.f32 	%r16, %f14;
	cvt.rn.f32.s32 	%f15, %r15;
	sub.f32 	%f16, %f12, %f15;
	cvt.rn.f32.s32 	%f17, %r16;
	sub.f32 	%f18, %f14, %f17;
	shl.b32 	%r17, %r16, 8;
	add.s32 	%r18, %r17, %r15;
	mul.wide.s32 	%rd12, %r18, 4;
	add.s64 	%rd13, %rd5, %rd12;
	ld.global.f32 	%f19, [%rd13];
	ld.global.f32 	%f20, [%rd13+4];
	ld.global.f32 	%f21, [%rd13+1024];
	ld.global.f32 	%f22, [%rd13+1028];
	mov.f32 	%f23, 0f3F800000;
	sub.f32 	%f24, %f23, %f16;
	sub.f32 	%f25, %f23, %f18;
	mul.f32 	%f26, %f24, %f25;
	mul.f32 	%f27, %f16, %f25;
	mul.f32 	%f28, %f20, %f27;
	fma.rn.f32 	%f29, %f19, %f26, %f28;
	mul.f32 	%f30, %f24, %f18;
	fma.rn.f32 	%f31, %f21, %f30, %f29;
	mul.f32 	%f32, %f16, %f18;
	fma.rn.f32 	%f33, %f22, %f32, %f31;
	mul.f32 	%f34, %f2, %f33;
	add.s64 	%rd14, %rd7, %rd9;
	st.global.f32 	[%rd14], %f34;
	add.s64 	%rd15, %rd6, %rd12;
	ld.global.f32 	%f35, [%rd15];
	ld.global.f32 	%f36, [%rd15+4];
	ld.global.f32 	%f37, [%rd15+1024];
	ld.global.f32 	%f38, [%rd15+1028];
	mul.f32 	%f39, %f36, %f27;
	fma.rn.f32 	%f40, %f35, %f26, %f39;
	fma.rn.f32 	%f41, %f37, %f30, %f40;
	fma.rn.f32 	%f42, %f32, %f38, %f41;
	mul.f32 	%f43, %f2, %f42;
	add.s64 	%rd16, %rd8, %rd9;
	st.global.f32 	[%rd16], %f43;
$L__BB1_2:
	ret;

}
	// .globl	_Z19diffuseJacobiKernelPfS_S_ff
.visible .entry _Z19diffuseJacobiKernelPfS_S_ff(
	.param .u64 .ptr .align 1 _Z19diffuseJacobiKernelPfS_S_ff_param_0,
	.param .u64 .ptr .align 1 _Z19diffuseJacobiKernelPfS_S_ff_param_1,
	.param .u64 .ptr .align 1 _Z19diffuseJacobiKernelPfS_S_ff_param_2,
	.param .f32 _Z19diffuseJacobiKernelPfS_S_ff_param_3,
	.param .f32 _Z19diffuseJacobiKernelPfS_S_ff_param_4
)
{
	.reg .pred 	%p<2>;
	.reg .b32 	%r<18>;
	.reg .b32 	%f<13>;
	.reg .b64 	%rd<17>;

	ld.param.u64 	%rd1, [_Z19diffuseJacobiKernelPfS_S_ff_param_0];
	ld.param.u64 	%rd2, [_Z19diffuseJacobiKernelPfS_S_ff_param_1];
	ld.param.u64 	%rd3, [_Z19diffuseJacobiKernelPfS_S_ff_param_2];
	ld.param.f32 	%f1, [_Z19diffuseJacobiKernelPfS_S_ff_param_3];
	ld.param.f32 	%f2, [_Z19diffuseJacobiKernelPfS_S_ff_param_4];
	mov.u32 	%r3, %ctaid.x;
	mov.u32 	%r4, %ntid.x;
	mov.u32 	%r5, %tid.x;
	mad.lo.s32 	%r1, %r3, %r4, %r5;
	mov.u32 	%r6, %ctaid.y;
	mov.u32 	%r7, %ntid.y;
	mov.u32 	%r8, %tid.y;
	mad.lo.s32 	%r9, %r6, %r7, %r8;
	add.s32 	%r10, %r1, -255;
	add.s32 	%r11, %r9, -255;
	min.u32 	%r12, %r10, %r11;
	setp.lt.u32 	%p1, %r12, -254;
	@%p1 bra 	$L__BB2_2;
	cvta.to.global.u64 	%rd4, %rd2;
	cvta.to.global.u64 	%rd5, %rd3;
	cvta.to.global.u64 	%rd6, %rd1;
	shl.b32 	%r13, %r9, 8;
	add.s32 	%r14, %r13, %r1;
	add.s32 	%r15, %r14, -1;
	mul.wide.u32 	%rd7, %r15, 4;
	add.s64 	%rd8, %rd4, %rd7;
	ld.global.f32 	%f3, [%rd8];
	mul.wide.u32 	%rd9, %r14, 4;
	add.s64 	%rd10, %rd4, %rd9;
	ld.global.f32 	%f4, [%rd10+4];
	add.s32 	%r16, %r14, -256;
	mul.wide.u32 	%rd11, %r16, 4;
	add.s64 	%rd12, %rd4, %rd11;
	ld.global.f32 	%f5, [%rd12];
	add.s32 	%r17, %r14, 256;
	mul.wide.u32 	%rd13, %r17, 4;
	add.s64 	%rd14, %rd4, %rd13;
	ld.global.f32 	%f6, [%rd14];
	add.s64 	%rd15, %rd5, %rd9;
	ld.global.f32 	%f7, [%rd15];
	add.f32 	%f8, %f3, %f4;
	add.f32 	%f9, %f8, %f5;
	add.f32 	%f10, %f9, %f6;
	fma.rn.f32 	%f11, %f1, %f10, %f7;
	mul.f32 	%f12, %f2, %f11;
	add.s64 	%rd16, %rd6, %rd9;
	st.global.f32 	[%rd16], %f12;
$L__BB2_2:
	ret;

}
	// .globl	_Z16divergenceKernelPfS_S_
.visible .entry _Z16divergenceKernelPfS_S_(
	.param .u64 .ptr .align 1 _Z16divergenceKernelPfS_S__param_0,
	.param .u64 .ptr .align 1 _Z16divergenceKernelPfS_S__param_1,
	.param .u64 .ptr .align 1 _Z16divergenceKernelPfS_S__param_2
)
{
	.reg .pred 	%p<2>;
	.reg .b32 	%r<18>;
	.reg .b32 	%f<9>;
	.reg .b64 	%rd<16>;

	ld.param.u64 	%rd1, [_Z16divergenceKernelPfS_S__param_0];
	ld.param.u64 	%rd2, [_Z16divergenceKernelPfS_S__param_1];
	ld.param.u64 	%rd3, [_Z16divergenceKernelPfS_S__param_2];
	mov.u32 	%r3, %ctaid.x;
	mov.u32 	%r4, %ntid.x;
	mov.u32 	%r5, %tid.x;
	mad.lo.s32 	%r1, %r3, %r4, %r5;
	mov.u32 	%r6, %ctaid.y;
	mov.u32 	%r7, %ntid.y;
	mov.u32 	%r8, %tid.y;
	mad.lo.s32 	%r9, %r6, %r7, %r8;
	add.s32 	%r10, %r1, -255;
	add.s32 	%r11, %r9, -255;
	min.u32 	%r12, %r10, %r11;
	setp.lt.u32 	%p1, %r12, -254;
	@%p1 bra 	$L__BB3_2;
	cvta.to.global.u64 	%rd4, %rd2;
	cvta.to.global.u64 	%rd5, %rd3;
	cvta.to.global.u64 	%rd6, %rd1;
	shl.b32 	%r13, %r9, 8;
	add.s32 	%r14, %r13, %r1;
	add.s32 	%r15, %r14, -1;
	mul.wide.u32 	%rd7, %r15, 4;
	add.s64 	%rd8, %rd4, %rd7;
	ld.global.f32 	%f1, [%rd8];
	mul.wide.u32 	%rd9, %r14, 4;
	add.s64 	%rd10, %rd4, %rd9;
	ld.global.f32 	%f2, [%rd10+4];
	add.s32 	%r16, %r14, -256;
	mul.wide.u32 	%rd11, %r16, 4;
	add.s64 	%rd12, %rd5, %rd11;
	ld.global.f32 	%f3, [%rd12];
	add.s32 	%r17, %r14, 256;
	mul.wide.u32 	%rd13, %r17, 4;
	add.s64 	%rd14, %rd5, %rd13;
	ld.global.f32 	%f4, [%rd14];
	sub.f32 	%f5, %f2, %f1;
	add.f32 	%f6, %f5, %f4;
	sub.f32 	%f7, %f6, %f3;
	mul.f32 	%f8, %f7, 0fBF000000;
	add.s64 	%rd15, %rd6, %rd9;
	st.global.f32 	[%rd15], %f8;
$L__BB3_2:
	ret;

}
	// .globl	_Z20pressureJacobiKernelPfS_S_
.visible .entry _Z20pressureJacobiKernelPfS_S_(
	.param .u64 .ptr .align 1 _Z20pressureJacobiKernelPfS_S__param_0,
	.param .u64 .ptr .align 1 _Z20pressureJacobiKernelPfS_S__param_1,
	.param .u64 .ptr .align 1 _Z20pressureJacobiKernelPfS_S__param_2
)
{
	.reg .pred 	%p<2>;
	.reg .b32 	%r<18>;
	.reg .b32 	%f<11>;
	.reg .b64 	%rd<17>;

	ld.param.u64 	%rd1, [_Z20pressureJacobiKernelPfS_S__param_0];
	ld.param.u64 	%rd2, [_Z20pressureJacobiKernelPfS_S__param_1];
	ld.param.u64 	%rd3, [_Z20pressureJacobiKernelPfS_S__param_2];
	mov.u32 	%r3, %ctaid.x;
	mov.u32 	%r4, %ntid.x;
	mov.u32 	%r5, %tid.x;
	mad.lo.s32 	%r1, %r3, %r4, %r5;
	mov.u32 	%r6, %ctaid.y;
	mov.u32 	%r7, %ntid.y;
	mov.u32 	%r8, %tid.y;
	mad.lo.s32 	%r9, %r6, %r7, %r8;
	add.s32 	%r10, %r1, -255;
	add.s32 	%r11, %r9, -255;
	min.u32 	%r12, %r10, %r11;
	setp.lt.u32 	%p1, %r12, -254;
	@%p1 bra 	$L__BB4_2;
	cvta.to.global.u64 	%rd4, %rd2;
	cvta.to.global.u64 	%rd5, %rd3;
	cvta.to.global.u64 	%rd6, %rd1;
	shl.b32 	%r13, %r9, 8;
	add.s32 	%r14, %r13, %r1;
	add.s32 	%r15, %r14, -1;
	mul.wide.u32 	%rd7, %r15, 4;
	add.s64 	%rd8, %rd4, %rd7;
	ld.global.f32 	%f1, [%rd8];
	mul.wide.u32 	%rd9, %r14, 4;
	add.s64 	%rd10, %rd4, %rd9;
	ld.global.f32 	%f2, [%rd10+4];
	add.s32 	%r16, %r14, -256;
	mul.wide.u32 	%rd11, %r16, 4;
	add.s64 	%rd12, %rd4, %rd11;
	ld.global.f32 	%f3, [%rd12];
	add.s32 	%r17, %r14, 256;
	mul.wide.u32 	%rd13, %r17, 4;
	add.s64 	%rd14, %rd4, %rd13;
	ld.global.f32 	%f4, [%rd14];
	add.s64 	%rd15, %rd5, %rd9;
	ld.global.f32 	%f5, [%rd15];
	add.f32 	%f6, %f1, %f5;
	add.f32 	%f7, %f2, %f6;
	add.f32 	%f8, %f3, %f7;
	add.f32 	%f9, %f4, %f8;
	mul.f32 	%f10, %f9, 0f3E800000;
	add.s64 	%rd16, %rd6, %rd9;
	st.global.f32 	[%rd16], %f10;
$L__BB4_2:
	ret;

}
	// .globl	_Z22gradientSubtractKernelPfS_S_
.visible .entry _Z22gradientSubtractKernelPfS_S_(
	.param .u64 .ptr .align 1 _Z22gradientSubtractKernelPfS_S__param_0,
	.param .u64 .ptr .align 1 _Z22gradientSubtractKernelPfS_S__param_1,
	.param .u64 .ptr .align 1 _Z22gradientSubtractKernelPfS_S__param_2
)
{
	.reg .pred 	%p<2>;
	.reg .b32 	%r<18>;
	.reg .b32 	%f<13>;
	.reg .b64 	%rd<17>;

	ld.param.u64 	%rd1, [_Z22gradientSubtractKernelPfS_S__param_0];
	ld.param.u64 	%rd2, [_Z22gradientSubtractKernelPfS_S__param_1];
	ld.param.u64 	%rd3, [_Z22gradientSubtractKernelPfS_S__param_2];
	mov.u32 	%r3, %ctaid.x;
	mov.u32 	%r4, %ntid.x;
	mov.u32 	%r5, %tid.x;
	mad.lo.s32 	%r1, %r3, %r4, %r5;
	mov.u32 	%r6, %ctaid.y;
	mov.u32 	%r7, %ntid.y;
	mov.u32 	%r8, %tid.y;
	mad.lo.s32 	%r9, %r6, %r7, %r8;
	add.s32 	%r10, %r1, -255;
	add.s32 	%r11, %r9, -255;
	min.u32 	%r12, %r10, %r11;
	setp.lt.u32 	%p1, %r12, -254;
	@%p1 bra 	$L__BB5_2;
	cvta.to.global.u64 	%rd4, %rd3;
	cvta.to.global.u64 	%rd5, %rd1;
	cvta.to.global.u64 	%rd6, %rd2;
	shl.b32 	%r13, %r9, 8;
	add.s32 	%r14, %r13, %r1;
	add.s32 	%r15, %r14, -1;
	mul.wide.u32 	%rd7, %r15, 4;
	add.s64 	%rd8, %rd4, %rd7;
	ld.global.f32 	%f1, [%rd8];
	mul.wide.u32 	%rd9, %r14, 4;
	add.s64 	%rd10, %rd4, %rd9;
	ld.global.f32 	%f2, [%rd10+4];
	add.s32 	%r16, %r14, -256;
	mul.wide.u32 	%rd11, %r16, 4;
	add.s64 	%rd12, %rd4, %rd11;
	ld.global.f32 	%f3, [%rd12];
	add.s32 	%r17, %r14, 256;
	mul.wide.u32 	%rd13, %r17, 4;
	add.s64 	%rd14, %rd4, %rd13;
	ld.global.f32 	%f4, [%rd14];
	sub.f32 	%f5, %f2, %f1;
	mul.f32 	%f6, %f5, 0f3F000000;
	add.s64 	%rd15, %rd5, %rd9;
	ld.global.f32 	%f7, [%rd15];
	sub.f32 	%f8, %f7, %f6;
	st.global.f32 	[%rd15], %f8;
	sub.f32 	%f9, %f4, %f3;
	mul.f32 	%f10, %f9, 0f3F000000;
	add.s64 	%rd16, %rd6, %rd9;
	ld.global.f32 	%f11, [%rd16];
	sub.f32 	%f12, %f11, %f10;
	st.global.f32 	[%rd16], %f12;
$L__BB5_2:
	ret;

}
	// .globl	_Z17setBoundaryKernelPfi
.visible .entry _Z17setBoundaryKernelPfi(
	.param .u64 .ptr .align 1 _Z17setBoundaryKernelPfi_param_0,
	.param .u32 _Z17setBoundaryKernelPfi_param_1
)
{
	.reg .pred 	%p<2>;
	.reg .b32 	%r<7>;
	.reg .b32 	%f<10>;
	.reg .b64 	%rd<7>;

	ld.param.u64 	%rd1, [_Z17setBoundaryKernelPfi_param_0];
	ld.param.u32 	%r2, [_Z17setBoundaryKernelPfi_param_1];
	mov.u32 	%r3, %ctaid.x;
	mov.u32 	%r4, %ntid.x;
	mov.u32 	%r5, %tid.x;
	mad.lo.s32 	%r1, %r3, %r4, %r5;
	setp.gt.s32 	%p1, %r1, 255;
	@%p1 bra 	$L__BB6_2;
	cvta.to.global.u64 	%rd2, %rd1;
	cvt.rn.f32.s32 	%f1, %r2;
	shl.b32 	%r6, %r1, 8;
	mul.wide.s32 	%rd3, %r6, 4;
	add.s64 	%rd4, %rd2, %rd3;
	ld.global.f32 	%f2, [%rd4+4];
	mul.f32 	%f3, %f2, %f1;
	st.global.f32 	[%rd4], %f3;
	ld.global.f32 	%f4, [%rd4+1016];
	mul.f32 	%f5, %f4, %f1;
	st.global.f32 	[%rd4+1020], %f5;
	mul.wide.s32 	%rd5, %r1, -1020;
	add.s64 	%rd6, %rd4, %rd5;
	ld.global.f32 	%f6, [%rd6+1024];
	mul.f32 	%f7, %f6, %f1;
	st.global.f32 	[%rd6], %f7;
	ld.global.f32 	%f8, [%rd6+260096];
	mul.f32 	%f9, %f8, %f1;
	st.global.f32 	[%rd6+261120], %f9;
$L__BB6_2:
	ret;

}
	// .globl	_Z11splatKernelPfiifff
.visible .entry _Z11splatKernelPfiifff(
	.param .u64 .ptr .align 1 _Z11splatKernelPfiifff_param_0,
	.param .u32 _Z11splatKernelPfiifff_param_1,
	.param .u32 _Z11splatKernelPfiifff_param_2,
	.param .f32 _Z11splatKernelPfiifff_param_3,
	.param .f32 _Z11splatKernelPfiifff_param_4,
	.param .f32 _Z11splatKernelPfiifff_param_5
)
{
	.reg .pred 	%p<5>;
	.reg .b32 	%r<18>;
	.reg .b32 	%f<26>;
	.reg .b64 	%rd<5>;

	ld.param.u64 	%rd1, [_Z11splatKernelPfiifff_param_0];
	ld.param.u32 	%r3, [_Z11splatKernelPfiifff_param_1];
	ld.param.u32 	%r4, [_Z11splatKernelPfiifff_param_2];
	ld.param.f32 	%f3, [_Z11splatKernelPfiifff_param_3];
	ld.param.f32 	%f4, [_Z11splatKernelPfiifff_param_4];
	ld.param.f32 	%f5, [_Z11splatKernelPfiifff_param_5];
	mov.u32 	%r5, %ctaid.x;
	mov.u32 	%r6, %ntid.x;
	mov.u32 	%r7, %tid.x;
	mad.lo.s32 	%r1, %r5, %r6, %r7;
	mov.u32 	%r8, %ctaid.y;
	mov.u32 	%r9, %ntid.y;
	mov.u32 	%r10, %tid.y;
	mad.lo.s32 	%r11, %r8, %r9, %r10;
	setp.gt.s32 	%p1, %r1, 255;
	setp.gt.u32 	%p2, %r11, 255;
	or.pred  	%p3, %p1, %p2;
	@%p3 bra 	$L__BB7_3;
	sub.s32 	%r12, %r1, %r3;
	cvt.rn.f32.s32 	%f6, %r12;
	sub.s32 	%r13, %r11, %r4;
	cvt.rn.f32.s32 	%f7, %r13;
	mul.f32 	%f8, %f7, %f7;
	fma.rn.f32 	%f1, %f6, %f6, %f8;
	mul.f32 	%f2, %f3, %f3;
	setp.geu.f32 	%p4, %f1, %f2;
	@%p4 bra 	$L__BB7_3;
	mul.f32 	%f9, %f2, 0fBE800000;
	div.rn.f32 	%f10, %f1, %f9;
	fma.rn.f32 	%f11, %f10, 0f3BBB989D, 0f3F000000;
	cvt.sat.f32.f32 	%f12, %f11;
	mov.f32 	%f13, 0f4B400001;
	mov.f32 	%f14, 0f437C0000;
	fma.rm.f32 	%f15, %f12, %f14, %f13;
	add.f32 	%f16, %f15, 0fCB40007F;
	neg.f32 	%f17, %f16;
	fma.rn.f32 	%f18, %f10, 0f3FB8AA3B, %f17;
	fma.rn.f32 	%f19, %f10, 0f32A57060, %f18;
	mov.b32 	%r14, %f15;
	shl.b32 	%r15, %r14, 23;
	mov.b32 	%f20, %r15;
	ex2.approx.ftz.f32 	%f21, %f19;
	mul.f32 	%f22, %f21, %f20;
	mul.f32 	%f23, %f5, %f22;
	shl.b32 	%r16, %r11, 8;
	add.s32 	%r17, %r16, %r1;
	cvta.to.global.u64 	%rd2, %rd1;
	mul.wide.s32 	%rd3, %r17, 4;
	add.s64 	%rd4, %rd2, %rd3;
	ld.global.f32 	%f24, [%rd4];
	fma.rn.f32 	%f25, %f4, %f23, %f24;
	st.global.f32 	[%rd4], %f25;
$L__BB7_3:
	ret;

}
	// .globl	_Z19splatVelocityKernelPfS_iiffff
.visible .entry _Z19splatVelocityKernelPfS_iiffff(
	.param .u64 .ptr .align 1 _Z19splatVelocityKernelPfS_iiffff_param_0,
	.param .u64 .ptr .align 1 _Z19splatVelocityKernelPfS_iiffff_param_1,
	.param .u32 _Z19splatVelocityKernelPfS_iiffff_param_2,
	.param .u32 _Z19splatVelocityKernelPfS_iiffff_param_3,
	.param .f32 _Z19splatVelocityKernelPfS_iiffff_param_4,
	.param .f32 _Z19splatVelocityKernelPfS_iiffff_param_5,
	.param .f32 _Z19splatVelocityKernelPfS_iiffff_param_6,
	.param .f32 _Z19splatVelocityKernelPfS_iiffff_param_7
)
{
	.reg .pred 	%p<5>;
	.reg .b32 	%r<18>;
	.reg .b32 	%f<29>;
	.reg .b64 	%rd<8>;

	ld.param.u64 	%rd1, [_Z19splatVelocityKernelPfS_iiffff_param_0];
	ld.param.u64 	%rd2, [_Z19splatVelocityKernelPfS_iiffff_param_1];
	ld.param.u32 	%r3, [_Z19splatVelocityKernelPfS_iiffff_param_2];
	ld.param.u32 	%r4, [_Z19splatVelocityKernelPfS_iiffff_param_3];
	ld.param.f32 	%f3, [_Z19splatVelocityKernelPfS_iiffff_param_4];
	ld.param.f32 	%f4, [_Z19splatVelocityKernelPfS_iiffff_param_5];
	ld.param.f32 	%f5, [_Z19splatVelocityKernelPfS_iiffff_param_6];
	ld.param.f32 	%f6, [_Z19splatVelocityKernelPfS_iiffff_param_7];
	mov.u32 	%r5, %ctaid.x;
	mov.u32 	%r6, %ntid.x;
	mov.u32 	%r7, %tid.x;
	mad.lo.s32 	%r1, %r5, %r6, %r7;
	mov.u32 	%r8, %ctaid.y;
	mov.u32 	%r9, %ntid.y;
	mov.u32 	%r10, %tid.y;
	mad.lo.s32 	%r11, %r8, %r9, %r10;
	setp.gt.s32 	%p1, %r1, 255;
	setp.gt.u32 	%p2, %r11, 255;
	or.pred  	%p3, %p1, %p2;
	@%p3 bra 	$L__BB8_3;
	sub.s32 	%r12, %r1, %r3;
	cvt.rn.f32.s32 	%f7, %r12;
	sub.s32 	%r13, %r11, %r4;
	cvt.rn.f32.s32 	%f8, %r13;
	mul.f32 	%f9, %f8, %f8;
	fma.rn.f32 	%f1, %f7, %f7, %f9;
	mul.f32 	%f2, %f3, %f3;
	setp.geu.f32 	%p4, %f1, %f2;
	@%p4 bra 	$L__BB8_3;
	mul.f32 	%f10, %f2, 0fBE800000;
	div.rn.f32 	%f11, %f1, %f10;
	fma.rn.f32 	%f12, %f11, 0f3BBB989D, 0f3F000000;
	cvt.sat.f32.f32 	%f13, %f12;
	mov.f32 	%f14, 0f4B400001;
	mov.f32 	%f15, 0f437C0000;
	fma.rm.f32 	%f16, %f13, %f15, %f14;
	add.f32 	%f17, %f16, 0fCB40007F;
	neg.f32 	%f18, %f17;
	fma.rn.f32 	%f19, %f11, 0f3FB8AA3B, %f18;
	fma.rn.f32 	%f20, %f11, 0f32A57060, %f19;
	mov.b32 	%r14, %f16;
	shl.b32 	%r15, %r14, 23;
	mov.b32 	%f21, %r15;
	ex2.approx.ftz.f32 	%f22, %f20;
	mul.f32 	%f23, %f22, %f21;
	mul.f32 	%f24, %f6, %f23;
	shl.b32 	%r16, %r11, 8;
	add.s32 	%r17, %r16, %r1;
	cvta.to.global.u64 	%rd3, %rd1;
	mul.wide.s32 	%rd4, %r17, 4;
	add.s64 	%rd5, %rd3, %rd4;
	ld.global.f32 	%f25, [%rd5];
	fma.rn.f32 	%f26, %f4, %f24, %f25;
	st.global.f32 	[%rd5], %f26;
	cvta.to.global.u64 	%rd6, %rd2;
	add.s64 	%rd7, %rd6, %rd4;
	ld.global.f32 	%f27, [%rd7];
	fma.rn.f32 	%f28, %f5, %f24, %f27;
	st.global.f32 	[%rd7], %f28;
$L__BB8_3:
	ret;

}
	// .globl	_Z12renderKernelPhPfS0_S0_iiii
.visible .entry _Z12renderKernelPhPfS0_S0_iiii(
	.param .u64 .ptr .align 1 _Z12renderKernelPhPfS0_S0_iiii_param_0,
	.param .u64 .ptr .align 1 _Z12renderKernelPhPfS0_S0_iiii_param_1,
	.param .u64 .ptr .align 1 _Z12renderKernelPhPfS0_S0_iiii_param_2,
	.param .u64 .ptr .align 1 _Z12renderKernelPhPfS0_S0_iiii_param_3,
	.param .u32 _Z12renderKernelPhPfS0_S0_iiii_param_4,
	.param .u32 _Z12renderKernelPhPfS0_S0_iiii_param_5,
	.param .u32 _Z12renderKernelPhPfS0_S0_iiii_param_6,
	.param .u32 _Z12renderKernelPhPfS0_S0_iiii_param_7
)
{
	.reg .pred 	%p<24>;
	.reg .b16 	%rs<2>;
	.reg .b32 	%r<36>;
	.reg .b32 	%f<73>;
	.reg .b64 	%rd<16>;

	ld.param.u64 	%rd1, [_Z12renderKernelPhPfS0_S0_iiii_param_0];
	ld.param.u64 	%rd2, [_Z12renderKernelPhPfS0_S0_iiii_param_1];
	ld.param.u64 	%rd3, [_Z12renderKernelPhPfS0_S0_iiii_param_2];
	ld.param.u64 	%rd4, [_Z12renderKernelPhPfS0_S0_iiii_param_3];
	ld.param.u32 	%r4, [_Z12renderKernelPhPfS0_S0_iiii_param_4];
	ld.param.u32 	%r8, [_Z12renderKernelPhPfS0_S0_iiii_param_5];
	ld.param.u32 	%r6, [_Z12renderKernelPhPfS0_S0_iiii_param_6];
	ld.param.u32 	%r7, [_Z12renderKernelPhPfS0_S0_iiii_param_7];
	mov.u32 	%r9, %ctaid.x;
	mov.u32 	%r10, %ntid.x;
	mov.u32 	%r11, %tid.x;
	mad.lo.s32 	%r1, %r9, %r10, %r11;
	mov.u32 	%r12, %ctaid.y;
	mov.u32 	%r13, %ntid.y;
	mov.u32 	%r14, %tid.y;
	mad.lo.s32 	%r15, %r12, %r13, %r14;
	setp.ge.s32 	%p1, %r1, %r4;
	setp.ge.s32 	%p2, %r15, %r8;
	or.pred  	%p3, %p1, %p2;
	@%p3 bra 	$L__BB9_19;
	cvta.to.global.u64 	%rd5, %rd2;
	cvt.rn.f32.s32 	%f23, %r1;
	cvt.rn.f32.s32 	%f24, %r4;
	div.rn.f32 	%f25, %f23, %f24;
	mul.f32 	%f26, %f25, 0f43800000;
	not.b32 	%r16, %r15;
	add.s32 	%r17, %r8, %r16;
	cvt.rn.f32.s32 	%f27, %r17;
	cvt.rn.f32.u32 	%f1, %r8;
	div.rn.f32 	%f28, %f27, %f1;
	mul.f32 	%f29, %f28, 0f43800000;
	cvt.rzi.s32.f32 	%r18, %f26;
	cvt.rzi.s32.f32 	%r19, %f29;
	min.s32 	%r20, %r18, 255;
	max.s32 	%r21, %r20, 0;
	min.s32 	%r22, %r19, 255;
	max.s32 	%r23, %r22, 0;
	shl.b32 	%r24, %r23, 8;
	or.b32  	%r3, %r24, %r21;
	mul.wide.u32 	%rd6, %r3, 4;
	add.s64 	%rd7, %rd5, %rd6;
	ld.global.f32 	%f30, [%rd7];
	setp.lt.f32 	%p4, %f30, 0f00000000;
	setp.gt.f32 	%p5, %f30, 0f3F800000;
	selp.f32 	%f31, 0f3F800000, %f30, %p5;
	selp.f32 	%f68, 0f00000000, %f31, %p4;
	setp.gt.s32 	%p6, %r6, 1;
	@%p6 bra 	$L__BB9_5;
	setp.eq.s32 	%p9, %r6, 0;
	@%p9 bra 	$L__BB9_10;
	setp.eq.s32 	%p10, %r6, 1;
	mov.f32 	%f69, %f68;
	mov.f32 	%f70, %f68;
	@%p10 bra 	$L__BB9_4;
	bra.uni 	$L__BB9_16;
$L__BB9_4:
	mul.f32 	%f41, %f68, %f68;
	mul.f32 	%f6, %f41, 0f3E99999A;
	mul.f32 	%f69, %f68, 0f3F4CCCCD;
	mul.f32 	%f42, %f68, 0f3DCCCCCD;
	mul.f32 	%f43, %f68, %f42;
	fma.rn.f32 	%f70, %f68, 0f3F99999A, %f43;
	mov.f32 	%f68, %f6;
	bra.uni 	$L__BB9_16;
$L__BB9_5:
	setp.eq.s32 	%p7, %r6, 2;
	@%p7 bra 	$L__BB9_11;
	setp.eq.s32 	%p8, %r6, 3;
	mov.f32 	%f69, %f68;
	mov.f32 	%f70, %f68;
	@%p8 bra 	$L__BB9_7;
	bra.uni 	$L__BB9_16;
$L__BB9_7:
	mul.f32 	%f32, %f68, 0f40800000;
	sqrt.rn.f32 	%f12, %f68;
	cvt.rzi.s32.f32 	%r26, %f32;
	mul.hi.s32 	%r27, %r26, 715827883;
	shr.u32 	%r28, %r27, 31;
	add.s32 	%r29, %r27, %r28;
	mul.lo.s32 	%r30, %r29, 6;
	sub.s32 	%r25, %r26, %r30;
	cvt.rn.f32.s32 	%f33, %r26;
	sub.f32 	%f34, %f32, %f33;
	mul.f32 	%f13, %f12, 0f00000000;
	mov.f32 	%f35, 0f3F800000;
	sub.f32 	%f36, %f35, %f34;
	mul.f32 	%f14, %f36, %f12;
	add.f32 	%f37, %f34, 0fBF800000;
	add.f32 	%f38, %f37, 0f3F800000;
	mul.f32 	%f15, %f38, %f12;
	setp.gt.s32 	%p11, %r25, 1;
	@%p11 bra 	$L__BB9_12;
	setp.eq.s32 	%p15, %r25, 0;
	mov.f32 	%f68, %f12;
	mov.f32 	%f69, %f15;
	mov.f32 	%f70, %f13;
	@%p15 bra 	$L__BB9_16;
	setp.eq.s32 	%p16, %r25, 1;
	mov.f32 	%f68, %f14;
	mov.f32 	%f69, %f12;
	mov.f32 	%f70, %f13;
	@%p16 bra 	$L__BB9_16;
	bra.uni 	$L__BB9_15;
$L__BB9_10:
	add.f32 	%f3, %f68, %f68;
	mul.f32 	%f44, %f68, %f68;
	mul.f32 	%f69, %f44, 0f3FC00000;
	mul.f32 	%f70, %f68, %f44;
	mov.f32 	%f68, %f3;
	bra.uni 	$L__BB9_16;
$L__BB9_11:
	mul.f32 	%f39, %f68, %f68;
	mul.f32 	%f9, %f39, 0f3F000000;
	mul.f32 	%f69, %f68, 0f3F99999A;
	mul.f32 	%f40, %f68, %f39;
	mul.f32 	%f70, %f40, 0f3F4CCCCD;
	mov.f32 	%f68, %f9;
	bra.uni 	$L__BB9_16;
$L__BB9_12:
	setp.eq.s32 	%p12, %r25, 2;
	mov.f32 	%f68, %f13;
	mov.f32 	%f69, %f12;
	mov.f32 	%f70, %f15;
	@%p12 bra 	$L__BB9_16;
	setp.eq.s32 	%p13, %r25, 3;
	mov.f32 	%f68, %f13;
	mov.f32 	%f69, %f14;
	mov.f32 	%f70, %f12;
	@%p13 bra 	$L__BB9_16;
	setp.eq.s32 	%p14, %r25, 4;
	mov.f32 	%f68, %f15;
	mov.f32 	%f69, %f13;
	mov.f32 	%f70, %f12;
	@%p14 bra 	$L__BB9_16;
$L__BB9_15:
	mov.f32 	%f68, %f12;
	mov.f32 	%f69, %f13;
	mov.f32 	%f70, %f14;
$L__BB9_16:
	setp.eq.s32 	%p17, %r7, 0;
	@%p17 bra 	$L__BB9_18;
	cvta.to.global.u64 	%rd8, %rd3;
	add.s64 	%rd10, %rd8, %rd6;
	ld.global.f32 	%f45, [%rd10];
	mul.f32 	%f46, %f45, 0f3D4CCCCD;
	cvta.to.global.u64 	%rd11, %rd4;
	add.s64 	%rd12, %rd11, %rd6;
	ld.global.f32 	%f47, [%rd12];
	mul.f32 	%f48, %f47, 0f3D4CCCCD;
	abs.f32 	%f49, %f46;
	add.f32 	%f68, %f68, %f49;
	abs.f32 	%f50, %f48;
	add.f32 	%f70, %f70, %f50;
$L__BB9_18:
	cvt.rn.f32.u32 	%f51, %r15;
	div.rn.f32 	%f52, %f51, %f1;
	fma.rn.f32 	%f53, %f52, 0f3CF5C28F, 0f3CA3D70A;
	max.f32 	%f54, %f68, %f53;
	mul.f32 	%f55, %f53, 0f3F4CCCCD;
	max.f32 	%f56, %f69, %f55;
	mul.f32 	%f57, %f53, 0f3F99999A;
	max.f32 	%f58, %f70, %f57;
	mad.lo.s32 	%r31, %r4, %r15, %r1;
	shl.b32 	%r32, %r31, 2;
	setp.lt.f32 	%p18, %f58, 0f00000000;
	setp.gt.f32 	%p19, %f58, 0f3F800000;
	selp.f32 	%f59, 0f3F800000, %f58, %p19;
	mul.f32 	%f60, %f59, 0f437F0000;
	selp.f32 	%f61, 0f00000000, %f60, %p18;
	cvt.rzi.u32.f32 	%r33, %f61;
	cvt.s64.s32 	%rd13, %r32;
	cvta.to.global.u64 	%rd14, %rd1;
	add.s64 	%rd15, %rd14, %rd13;
	st.global.u8 	[%rd15], %r33;
	setp.lt.f32 	%p20, %f56, 0f00000000;
	setp.gt.f32 	%p21, %f56, 0f3F800000;
	selp.f32 	%f62, 0f3F800000, %f56, %p21;
	mul.f32 	%f63, %f62, 0f437F0000;
	selp.f32 	%f64, 0f00000000, %f63, %p20;
	cvt.rzi.u32.f32 	%r34, %f64;
	st.global.u8 	[%rd15+1], %r34;
	setp.lt.f32 	%p22, %f54, 0f00000000;
	setp.gt.f32 	%p23, %f54, 0f3F800000;
	selp.f32 	%f65, 0f3F800000, %f54, %p23;
	mul.f32 	%f66, %f65, 0f437F0000;
	selp.f32 	%f67, 0f00000000, %f66, %p22;
	cvt.rzi.u32.f32 	%r35, %f67;
	st.global.u8 	[%rd15+2], %r35;
	mov.b16 	%rs1, 255;
	st.global.u8 	[%rd15+3], %rs1;
$L__BB9_19:
	ret;

}
	// .globl	_Z16clearFieldKernelPfi
.visible .entry _Z16clearFieldKernelPfi(
	.param .u64 .ptr .align 1 _Z16clearFieldKernelPfi_param_0,
	.param .u32 _Z16clearFieldKernelPfi_param_1
)
{
	.reg .pred 	%p<2>;
	.reg .b32 	%r<7>;
	.reg .b64 	%rd<5>;

	ld.param.u64 	%rd1, [_Z16clearFieldKernelPfi_param_0];
	ld.param.u32 	%r2, [_Z16clearFieldKernelPfi_param_1];
	mov.u32 	%r3, %ctaid.x;
	mov.u32 	%r4, %ntid.x;
	mov.u32 	%r5, %tid.x;
	mad.lo.s32 	%r1, %r3, %r4, %r5;
	setp.ge.s32 	%p1, %r1, %r2;
	@%p1 bra 	$L__BB10_2;
	cvta.to.global.u64 	%rd2, %rd1;
	mul.wide.s32 	%rd3, %r1, 4;
	add.s64 	%rd4, %rd2, %rd3;
	mov.b32 	%r6, 0;
	st.global.u32 	[%rd4], %r6;
$L__BB10_2:
	ret;

}


// ===== COMPILED SASS (sm_100) =====

	.target	sm_100

	.elftype	@"ET_EXEC"


//--------------------- .note.nv.tkinfo           --------------------------
	.section	.note.nv.tkinfo,"",@"SHT_NOTE"
	.sectionflags	@"SHF_NOTE_NV_TKINFO"
	.tkinfo
        /*0018*/ 	.word	0x00000002
        /*0030*/ 	.string	""
        /*0030*/ 	.string	"ptxas"
        /*0030*/ 	.string	"Cuda compilation tools, release 13.0, V13.0.88"
        /*0030*/ 	.string	"Build cuda_13.0.r13.0/compiler.36424714_0"
        /*0030*/ 	.string	"-arch sm_100 -m 64 "



//--------------------- .note.nv.cuinfo           --------------------------
	.section	.note.nv.cuinfo,"",@"SHT_NOTE"
	.sectionflags	@"SHF_NOTE_NV_CUINFO"
        /*0018*/ 	.short	0x0002
        /*001a*/ 	.short	0x0064
        /*001c*/ 	.short	0x0082
	.zero		2


//--------------------- .nv.info                  --------------------------
	.section	.nv.info,"",@"SHT_CUDA_INFO"
	.align	4


	//----- nvinfo : EIATTR_REGCOUNT
	.align		4
        /*0000*/ 	.byte	0x04, 0x2f
        /*0002*/ 	.short	(.L_1 - .L_0)
	.align		4
.L_0:
        /*0004*/ 	.word	index@(_Z12advectKernelPfS_S_S_ff)
        /*0008*/ 	.word	0x00000011


	//----- nvinfo : EIATTR_FRAME_SIZE
	.align		4
.L_1:
        /*000c*/ 	.byte	0x04, 0x11
        /*000e*/ 	.short	(.L_3 - .L_2)
	.align		4
.L_2:
        /*0010*/ 	.word	index@(_Z12advectKernelPfS_S_S_ff)
        /*0014*/ 	.word	0x00000000


	//----- nvinfo : EIATTR_REGCOUNT
	.align		4
.L_3:
        /*0018*/ 	.byte	0x04, 0x2f
        /*001a*/ 	.short	(.L_5 - .L_4)
	.align		4
.L_4:
        /*001c*/ 	.word	index@(_Z20advectVelocityKernelPfS_S_S_ff)
        /*0020*/ 	.word	0x00000018


	//----- nvinfo : EIATTR_FRAME_SIZE
	.align		4
.L_5:
        /*0024*/ 	.byte	0x04, 0x11
        /*0026*/ 	.short	(.L_7 - .L_6)
	.align		4
.L_6:
        /*0028*/ 	.word	index@(_Z20advectVelocityKernelPfS_S_S_ff)
        /*002c*/ 	.word	0x00000000


	//----- nvinfo : EIATTR_REGCOUNT
	.align		4
.L_7:
        /*0030*/ 	.byte	0x04, 0x2f
        /*0032*/ 	.short	(.L_9 - .L_8)
	.align		4
.L_8:
        /*0034*/ 	.word	index@(_Z19diffuseJacobiKernelPfS_S_ff)
        /*0038*/ 	.word	0x00000012


	//----- nvinfo : EIATTR_FRAME_SIZE
	.align		4
.L_9:
        /*003c*/ 	.byte	0x04, 0x11
        /*003e*/ 	.short	(.L_11 - .L_10)
	.align		4
.L_10:
        /*0040*/ 	.word	index@(_Z19diffuseJacobiKernelPfS_S_ff)
        /*0044*/ 	.word	0x00000000


	//----- nvinfo : EIATTR_REGCOUNT
	.align		4
.L_11:
        /*0048*/ 	.byte	0x04, 0x2f
        /*004a*/ 	.short	(.L_13 - .L_12)
	.align		4
.L_12:
        /*004c*/ 	.word	index@(_Z16divergenceKernelPfS_S_)
        /*0050*/ 	.word	0x00000012


	//----- nvinfo : EIATTR_FRAME_SIZE
	.align		4
.L_13:
        /*0054*/ 	.byte	0x04, 0x11
        /*0056*/ 	.short	(.L_15 - .L_14)
	.align		4
.L_14:
        /*0058*/ 	.word	index@(_Z16divergenceKernelPfS_S_)
        /*005c*/ 	.word	0x00000000


	//----- nvinfo : EIATTR_REGCOUNT
	.align		4
.L_15:
        /*0060*/ 	.byte	0x04, 0x2f
        /*0062*/ 	.short	(.L_17 - .L_16)
	.align		4
.L_16:
        /*0064*/ 	.word	index@(_Z20pressureJacobiKernelPfS_S_)
        /*0068*/ 	.word	0x00000014


	//----- nvinfo : EIATTR_FRAME_SIZE
	.align		4
.L_17:
        /*006c*/ 	.byte	0x04, 0x11
        /*006e*/ 	.short	(.L_19 - .L_18)
	.align		4
.L_18:
        /*0070*/ 	.word	index@(_Z20pressureJacobiKernelPfS_S_)
        /*0074*/ 	.word	0x00000000


	//----- nvinfo : EIATTR_REGCOUNT
	.align		4
.L_19:
        /*0078*/ 	.byte	0x04, 0x2f
        /*007a*/ 	.short	(.L_21 - .L_20)
	.align		4
.L_20:
        /*007c*/ 	.word	index@(_Z22gradientSubtractKernelPfS_S_)
        /*0080*/ 	.word	0x00000016


	//----- nvinfo : EIATTR_FRAME_SIZE
	.align		4
.L_21:
        /*0084*/ 	.byte	0x04, 0x11
        /*0086*/ 	.short	(.L_23 - .L_22)
	.align		4
.L_22:
        /*0088*/ 	.word	index@(_Z22gradientSubtractKernelPfS_S_)
        /*008c*/ 	.word	0x00000000


	//----- nvinfo : EIATTR_REGCOUNT
	.align		4
.L_23:
        /*0090*/ 	.byte	0x04, 0x2f
        /*0092*/ 	.short	(.L_25 - .L_24)
	.align		4
.L_24:
        /*0094*/ 	.word	index@(_Z17setBoundaryKernelPfi)
        /*0098*/ 	.word	0x00000010


	//----- nvinfo : EIATTR_FRAME_SIZE
	.align		4
.L_25:
        /*009c*/ 	.byte	0x04, 0x11
        /*009e*/ 	.short	(.L_27 - .L_26)
	.align		4
.L_26:
        /*00a0*/ 	.word	index@(_Z17setBoundaryKernelPfi)
        /*00a4*/ 	.word	0x00000000


	//----- nvinfo : EIATTR_REGCOUNT
	.align		4
.L_27:
        /*00a8*/ 	.byte	0x04, 0x2f
        /*00aa*/ 	.short	(.L_29 - .L_28)
	.align		4
.L_28:
        /*00ac*/ 	.word	index@(_Z11splatKernelPfiifff)
        /*00b0*/ 	.word	0x00000010


	//----- nvinfo : EIATTR_FRAME_SIZE
	.align		4
.L_29:
        /*00b4*/ 	.byte	0x04, 0x11
        /*00b6*/ 	.short	(.L_31 - .L_30)
	.align		4
.L_30:
        /*00b8*/ 	.word	index@($__internal_3_$__cuda_sm3x_div_rn_noftz_f32_slowpath)
        /*00bc*/ 	.word	0x00000000


	//----- nvinfo : EIATTR_FRAME_SIZE
	.align		4
.L_31:
        /*00c0*/ 	.byte	0x04, 0x11
        /*00c2*/ 	.short	(.L_33 - .L_32)
	.align		4
.L_32:
        /*00c4*/ 	.word	index@(_Z11splatKernelPfiifff)
        /*00c8*/ 	.word	0x00000000


	//----- nvinfo : EIATTR_REGCOUNT
	.align		4
.L_33:
        /*00cc*/ 	.byte	0x04, 0x2f
        /*00ce*/ 	.short	(.L_35 - .L_34)
	.align		4
.L_34:
        /*00d0*/ 	.word	index@(_Z19splatVelocityKernelPfS_iiffff)
        /*00d4*/ 	.word	0x00000010


	//----- nvinfo : EIATTR_FRAME_SIZE
	.align		4
.L_35:
        /*00d8*/ 	.byte	0x04, 0x11
        /*00da*/ 	.short	(.L_37 - .L_36)
	.align		4
.L_36:
        /*00dc*/ 	.word	index@($__internal_2_$__cuda_sm3x_div_rn_noftz_f32_slowpath)
        /*00e0*/ 	.word	0x00000000


	//----- nvinfo : EIATTR_FRAME_SIZE
	.align		4
.L_37:
        /*00e4*/ 	.byte	0x04, 0x11
        /*00e6*/ 	.short	(.L_39 - .L_38)
	.align		4
.L_38:
        /*00e8*/ 	.word	index@(_Z19splatVelocityKernelPfS_iiffff)
        /*00ec*/ 	.word	0x00000000


	//----- nvinfo : EIATTR_REGCOUNT
	.align		4
.L_39:
        /*00f0*/ 	.byte	0x04, 0x2f
        /*00f2*/ 	.short	(.L_41 - .L_40)
	.align		4
.L_40:
        /*00f4*/ 	.word	index@(_Z12renderKernelPhPfS0_S0_iiii)
        /*00f8*/ 	.word	0x00000014


	//----- nvinfo : EIATTR_FRAME_SIZE
	.align		4
.L_41:
        /*00fc*/ 	.byte	0x04, 0x11
        /*00fe*/ 	.short	(.L_43 - .L_42)
	.align		4
.L_42:
        /*0100*/ 	.word	index@($__internal_1_$__cuda_sm3x_div_rn_noftz_f32_slowpath)
        /*0104*/ 	.word	0x00000000


	//----- nvinfo : EIATTR_FRAME_SIZE
	.align		4
.L_43:
        /*0108*/ 	.byte	0x04, 0x11
        /*010a*/ 	.short	(.L_45 - .L_44)
	.align		4
.L_44:
        /*010c*/ 	.word	index@($__internal_0_$__cuda_sm20_sqrt_rn_f32_slowpath)
        /*0110*/ 	.word	0x00000000


	//----- nvinfo : EIATTR_FRAME_SIZE
	.align		4
.L_45:
        /*0114*/ 	.byte	0x04, 0x11
        /*0116*/ 	.short	(.L_47 - .L_46)
	.align		4
.L_46:
        /*0118*/ 	.word	index@(_Z12renderKernelPhPfS0_S0_iiii)
        /*011c*/ 	.word	0x00000000


	//----- nvinfo : EIATTR_REGCOUNT
	.align		4
.L_47:
        /*0120*/ 	.byte	0x04, 0x2f
        /*0122*/ 	.short	(.L_49 - .L_48)
	.align		4
.L_48:
        /*0124*/ 	.word	index@(_Z16clearFieldKernelPfi)
        /*0128*/ 	.word	0x00000008


	//----- nvinfo : EIATTR_FRAME_SIZE
	.align		4
.L_49:
        /*012c*/ 	.byte	0x04, 0x11
        /*012e*/ 	.short	(.L_51 - .L_50)
	.align		4
.L_50:
        /*0130*/ 	.word	index@(_Z16clearFieldKernelPfi)
        /*0134*/ 	.word	0x00000000


	//----- nvinfo : EIATTR_MIN_STACK_SIZE
	.align		4
.L_51:
        /*0138*/ 	.byte	0x04, 0x12
        /*013a*/ 	.short	(.L_53 - .L_52)
	.align		4
.L_52:
        /*013c*/ 	.word	index@(_Z16clearFieldKernelPfi)
        /*0140*/ 	.word	0x00000000


	//----- nvinfo : EIATTR_MIN_STACK_SIZE
	.align		4
.L_53:
        /*0144*/ 	.byte	0x04, 0x12
        /*0146*/ 	.short	(.L_55 - .L_54)
	.align		4
.L_54:
        /*0148*/ 	.word	index@(_Z12renderKernelPhPfS0_S0_iiii)
        /*014c*/ 	.word	0x00000000


	//----- nvinfo : EIATTR_MIN_STACK_SIZE
	.align		4
.L_55:
        /*0150*/ 	.byte	0x04, 0x12
        /*0152*/ 	.short	(.L_57 - .L_56)
	.align		4
.L_56:
        /*0154*/ 	.word	index@(_Z19splatVelocityKernelPfS_iiffff)
        /*0158*/ 	.word	0x00000000


	//----- nvinfo : EIATTR_MIN_STACK_SIZE
	.align		4
.L_57:
        /*015c*/ 	.byte	0x04, 0x12
        /*015e*/ 	.short	(.L_59 - .L_58)
	.align		4
.L_58:
        /*0160*/ 	.word	index@(_Z11splatKernelPfiifff)
        /*0164*/ 	.word	0x00000000


	//----- nvinfo : EIATTR_MIN_STACK_SIZE
	.align		4
.L_59:
        /*0168*/ 	.byte	0x04, 0x12
        /*016a*/ 	.short	(.L_61 - .L_60)
	.align		4
.L_60:
        /*016c*/ 	.word	index@(_Z17setBoundaryKernelPfi)
        /*0170*/ 	.word	0x00000000


	//----- nvinfo : EIATTR_MIN_STACK_SIZE
	.align		4
.L_61:
        /*0174*/ 	.byte	0x04, 0x12
        /*0176*/ 	.short	(.L_63 - .L_62)
	.align		4
.L_62:
        /*0178*/ 	.word	index@(_Z22gradientSubtractKernelPfS_S_)
        /*017c*/ 	.word	0x00000000


	//----- nvinfo : EIATTR_MIN_STACK_SIZE
	.align		4
.L_63:
        /*0180*/ 	.byte	0x04, 0x12
        /*0182*/ 	.short	(.L_65 - .L_64)
	.align		4
.L_64:
        /*0184*/ 	.word	index@(_Z20pressureJacobiKernelPfS_S_)
        /*0188*/ 	.word	0x00000000


	//----- nvinfo : EIATTR_MIN_STACK_SIZE
	.align		4
.L_65:
        /*018c*/ 	.byte	0x04, 0x12
        /*018e*/ 	.short	(.L_67 - .L_66)
	.align		4
.L_66:
        /*0190*/ 	.word	index@(_Z16divergenceKernelPfS_S_)
        /*0194*/ 	.word	0x00000000


	//----- nvinfo : EIATTR_MIN_STACK_SIZE
	.align		4
.L_67:
        /*0198*/ 	.byte	0x04, 0x12
        /*019a*/ 	.short	(.L_69 - .L_68)
	.align		4
.L_68:
        /*019c*/ 	.word	index@(_Z19diffuseJacobiKernelPfS_S_ff)
        /*01a0*/ 	.word	0x00000000


	//----- nvinfo : EIATTR_MIN_STACK_SIZE
	.align		4
.L_69:
        /*01a4*/ 	.byte	0x04, 0x12
        /*01a6*/ 	.short	(.L_71 - .L_70)
	.align		4
.L_70:
        /*01a8*/ 	.word	index@(_Z20advectVelocityKernelPfS_S_S_ff)
        /*01ac*/ 	.word	0x00000000


	//----- nvinfo : EIATTR_MIN_STACK_SIZE
	.align		4
.L_71:
        /*01b0*/ 	.byte	0x04, 0x12
        /*01b2*/ 	.short	(.L_73 - .L_72)
	.align		4
.L_72:
        /*01b4*/ 	.word	index@(_Z12advectKernelPfS_S_S_ff)
        /*01b8*/ 	.word	0x00000000
.L_73:


//--------------------- .nv.compat                --------------------------
	.section	.nv.compat,"",@"SHT_CUDA_COMPAT_INFO"
	.align	4
        /*0000*/ 	.byte	0x02, 0x09, 0x00, 0x00, 0x02, 0x02, 0x01, 0x00, 0x02, 0x05, 0x05, 0x00, 0x03, 0x07, 0x01, 0x01
        /*0010*/ 	.byte	0x02, 0x03, 0x00, 0x00, 0x02, 0x06, 0x01, 0x00, 0x04, 0x0b, 0x08, 0x00, 0x01, 0x00, 0x00, 0x00
        /*0020*/ 	.byte	0x00, 0x00, 0x00, 0x00


//--------------------- .nv.info._Z16clearFieldKernelPfi --------------------------
	.section	.nv.info._Z16clearFieldKernelPfi,"",@"SHT_CUDA_INFO"
	.sectionflags	@""
	.align	4


	//----- nvinfo : EIATTR_CUDA_API_VERSION
	.align		4
        /*0000*/ 	.byte	0x04, 0x37
        /*0002*/ 	.short	(.L_75 - .L_74)
.L_74:
        /*0004*/ 	.word	0x00000082


	//----- nvinfo : EIATTR_KPARAM_INFO
	.align		4
.L_75:
        /*0008*/ 	.byte	0x04, 0x17
        /*000a*/ 	.short	(.L_77 - .L_76)
.L_76:
        /*000c*/ 	.word	0x00000000
        /*0010*/ 	.short	0x0001
        /*0012*/ 	.short	0x0008
        /*0014*/ 	.byte	0x00, 0xf0, 0x11, 0x00


	//----- nvinfo : EIATTR_KPARAM_INFO
	.align		4
.L_77:
        /*0018*/ 	.byte	0x04, 0x17
        /*001a*/ 	.short	(.L_79 - .L_78)
.L_78:
        /*001c*/ 	.word	0x00000000
        /*0020*/ 	.short	0x0000
        /*0022*/ 	.short	0x0000
        /*0024*/ 	.byte	0x00, 0xf5, 0x21, 0x00


	//----- nvinfo : EIATTR_SPARSE_MMA_MASK
	.align		4
.L_79:
        /*0028*/ 	.byte	0x03, 0x50
        /*002a*/ 	.short	0x0000


	//----- nvinfo : EIATTR_MAXREG_COUNT
	.align		4
        /*002c*/ 	.byte	0x03, 0x1b
        /*002e*/ 	.short	0x00ff


	//----- nvinfo : EIATTR_MERCURY_ISA_VERSION
	.align		4
        /*0030*/ 	.byte	0x03, 0x5f
        /*0032*/ 	.short	0x0101


	//----- nvinfo : EIATTR_VRC_CTA_INIT_COUNT
	.align		4
        /*0034*/ 	.byte	0x02, 0x4a
	.zero		1
	.zero		1


	//----- nvinfo : EIATTR_EXIT_INSTR_OFFSETS
	.align		4
        /*0038*/ 	.byte	0x04, 0x1c
        /*003a*/ 	.short	(.L_81 - .L_80)


	//   ....[0]....
.L_80:
        /*003c*/ 	.word	0x00000070


	//   ....[1]....
        /*0040*/ 	.word	0x000000c0


	//----- nvinfo : EIATTR_CBANK_PARAM_SIZE
	.align		4
.L_81:
        /*0044*/ 	.byte	0x03, 0x19
        /*0046*/ 	.short	0x000c


	//----- nvinfo : EIATTR_PARAM_CBANK
	.align		4
        /*0048*/ 	.byte	0x04, 0x0a
        /*004a*/ 	.short	(.L_83 - .L_82)
	.align		4
.L_82:
        /*004c*/ 	.word	index@(.nv.constant0._Z16clearFieldKernelPfi)
        /*0050*/ 	.short	0x0380
        /*0052*/ 	.short	0x000c


	//----- nvinfo : EIATTR_SW_WAR
	.align		4
.L_83:
        /*0054*/ 	.byte	0x04, 0x36
        /*0056*/ 	.short	(.L_85 - .L_84)
.L_84:
        /*0058*/ 	.word	0x00000008
.L_85:


//--------------------- .nv.info._Z12renderKernelPhPfS0_S0_iiii --------------------------
	.section	.nv.info._Z12renderKernelPhPfS0_S0_iiii,"",@"SHT_CUDA_INFO"
	.sectionflags	@""
	.align	4


	//----- nvinfo : EIATTR_CUDA_API_VERSION
	.align		4
        /*0000*/ 	.byte	0x04, 0x37
        /*0002*/ 	.short	(.L_87 - .L_86)
.L_86:
        /*0004*/ 	.word	0x00000082


	//----- nvinfo : EIATTR_KPARAM_INFO
	.align		4
.L_87:
        /*0008*/ 	.byte	0x04, 0x17
        /*000a*/ 	.short	(.L_89 - .L_88)
.L_88:
        /*000c*/ 	.word	0x00000000
        /*0010*/ 	.short	0x0007
        /*0012*/ 	.short	0x002c
        /*0014*/ 	.byte	0x00, 0xf0, 0x11, 0x00


	//----- nvinfo : EIATTR_KPARAM_INFO
	.align		4
.L_89:
        /*0018*/ 	.byte	0x04, 0x17
        /*001a*/ 	.short	(.L_91 - .L_90)
.L_90:
        /*001c*/ 	.word	0x00000000
        /*0020*/ 	.short	0x0006
        /*0022*/ 	.short	0x0028
        /*0024*/ 	.byte	0x00, 0xf0, 0x11, 0x00


	//----- nvinfo : EIATTR_KPARAM_INFO
	.align		4
.L_91:
        /*0028*/ 	.byte	0x04, 0x17
        /*002a*/ 	.short	(.L_93 - .L_92)
.L_92:
        /*002c*/ 	.word	0x00000000
        /*0030*/ 	.short	0x0005
        /*0032*/ 	.short	0x0024
        /*0034*/ 	.byte	0x00, 0xf0, 0x11, 0x00


	//----- nvinfo : EIATTR_KPARAM_INFO
	.align		4
.L_93:
        /*0038*/ 	.byte	0x04, 0x17
        /*003a*/ 	.short	(.L_95 - .L_94)
.L_94:
        /*003c*/ 	.word	0x00000000
        /*0040*/ 	.short	0x0004
        /*0042*/ 	.short	0x0020
        /*0044*/ 	.byte	0x00, 0xf0, 0x11, 0x00


	//----- nvinfo : EIATTR_KPARAM_INFO
	.align		4
.L_95:
        /*0048*/ 	.byte	0x04, 0x17
        /*004a*/ 	.short	(.L_97 - .L_96)
.L_96:
        /*004c*/ 	.word	0x00000000
        /*0050*/ 	.short	0x0003
        /*0052*/ 	.short	0x0018
        /*0054*/ 	.byte	0x00, 0xf5, 0x21, 0x00


	//----- nvinfo : EIATTR_KPARAM_INFO
	.align		4
.L_97:
        /*0058*/ 	.byte	0x04, 0x17
        /*005a*/ 	.short	(.L_99 - .L_98)
.L_98:
        /*005c*/ 	.word	0x00000000
        /*0060*/ 	.short	0x0002
        /*0062*/ 	.short	0x0010
        /*0064*/ 	.byte	0x00, 0xf5, 0x21, 0x00


	//----- nvinfo : EIATTR_KPARAM_INFO
	.align		4
.L_99:
        /*0068*/ 	.byte	0x04, 0x17
        /*006a*/ 	.short	(.L_101 - .L_100)
.L_100:
        /*006c*/ 	.word	0x00000000
        /*0070*/ 	.short	0x0001
        /*0072*/ 	.short	0x0008
        /*0074*/ 	.byte	0x00, 0xf5, 0x21, 0x00


	//----- nvinfo : EIATTR_KPARAM_INFO
	.align		4
.L_101:
        /*0078*/ 	.byte	0x04, 0x17
        /*007a*/ 	.short	(.L_103 - .L_102)
.L_102:
        /*007c*/ 	.word	0x00000000
        /*0080*/ 	.short	0x0000
        /*0082*/ 	.short	0x0000
        /*0084*/ 	.byte	0x00, 0xf5, 0x21, 0x00


	//----- nvinfo : EIATTR_SPARSE_MMA_MASK
	.align		4
.L_103:
        /*0088*/ 	.byte	0x03, 0x50
        /*008a*/ 	.short	0x0000


	//----- nvinfo : EIATTR_MAXREG_COUNT
	.align		4
        /*008c*/ 	.byte	0x03, 0x1b
        /*008e*/ 	.short	0x00ff


	//----- nvinfo : EIATTR_MERCURY_ISA_VERSION
	.align		4
        /*0090*/ 	.byte	0x03, 0x5f
        /*0092*/ 	.short	0x0101


	//----- nvinfo : EIATTR_VRC_CTA_INIT_COUNT
	.align		4
        /*0094*/ 	.byte	0x02, 0x4a
	.zero		1
	.zero		1


	//----- nvinfo : EIATTR_EXIT_INSTR_OFFSETS
	.align		4
        /*0098*/ 	.byte	0x04, 0x1c
        /*009a*/ 	.short	(.L_105 - .L_104)


	//   ....[0]....
.L_104:
        /*009c*/ 	.word	0x000000c0


	//   ....[1]....
        /*00a0*/ 	.word	0x00000db0


	//----- nvinfo : EIATTR_CRS_STACK_SIZE
	.align		4
.L_105:
        /*00a4*/ 	.byte	0x04, 0x1e
        /*00a6*/ 	.short	(.L_107 - .L_106)
.L_106:
        /*00a8*/ 	.word	0x00000000


	//----- nvinfo : EIATTR_CBANK_PARAM_SIZE
	.align		4
.L_107:
        /*00ac*/ 	.byte	0x03, 0x19
        /*00ae*/ 	.short	0x0030


	//----- nvinfo : EIATTR_PARAM_CBANK
	.align		4
        /*00b0*/ 	.byte	0x04, 0x0a
        /*00b2*/ 	.short	(.L_109 - .L_108)
	.align		4
.L_108:
        /*00b4*/ 	.word	index@(.nv.constant0._Z12renderKernelPhPfS0_S0_iiii)
        /*00b8*/ 	.short	0x0380
        /*00ba*/ 	.short	0x0030


	//----- nvinfo : EIATTR_SW_WAR
	.align		4
.L_109:
        /*00bc*/ 	.byte	0x04, 0x36
        /*00be*/ 	.short	(.L_111 - .L_110)
.L_110:
        /*00c0*/ 	.word	0x00000008
.L_111:


//--------------------- .nv.info._Z19splatVelocityKernelPfS_iiffff --------------------------
	.section	.nv.info._Z19splatVelocityKernelPfS_iiffff,"",@"SHT_CUDA_INFO"
	.sectionflags	@""
	.align	4


	//----- nvinfo : EIATTR_CUDA_API_VERSION
	.align		4
        /*0000*/ 	.byte	0x04, 0x37
        /*0002*/ 	.short	(.L_113 - .L_112)
.L_112:
        /*0004*/ 	.word	0x00000082


	//----- nvinfo : EIATTR_KPARAM_INFO
	.align		4
.L_113:
        /*0008*/ 	.byte	0x04, 0x17
        /*000a*/ 	.short	(.L_115 - .L_114)
.L_114:
        /*000c*/ 	.word	0x00000000
        /*0010*/ 	.short	0x0007
        /*0012*/ 	.short	0x0024
        /*0014*/ 	.byte	0x00, 0xf0, 0x11, 0x00


	//----- nvinfo : EIATTR_KPARAM_INFO
	.align		4
.L_115:
        /*0018*/ 	.byte	0x04, 0x17
        /*001a*/ 	.short	(.L_117 - .L_116)
.L_116:
        /*001c*/ 	.word	0x00000000
        /*0020*/ 	.short	0x0006
        /*0022*/ 	.short	0x0020
        /*0024*/ 	.byte	0x00, 0xf0, 0x11, 0x00


	//----- nvinfo : EIATTR_KPARAM_INFO
	.align		4
.L_117:
        /*0028*/ 	.byte	0x04, 0x17
        /*002a*/ 	.short	(.L_119 - .L_118)
.L_118:
        /*002c*/ 	.word	0x00000000
        /*0030*/ 	.short	0x0005
        /*0032*/ 	.short	0x001c
        /*0034*/ 	.byte	0x00, 0xf0, 0x11, 0x00


	//----- nvinfo : EIATTR_KPARAM_INFO
	.align		4
.L_119:
        /*0038*/ 	.byte	0x04, 0x17
        /*003a*/ 	.short	(.L_121 - .L_120)
.L_120:
        /*003c*/ 	.word	0x00000000
        /*0040*/ 	.short	0x0004
        /*0042*/ 	.short	0x0018
        /*0044*/ 	.byte	0x00, 0xf0, 0x11, 0x00


	//----- nvinfo : EIATTR_KPARAM_INFO
	.align		4
.L_121:
        /*0048*/ 	.byte	0x04, 0x17
        /*004a*/ 	.short	(.L_123 - .L_122)
.L_122:
        /*004c*/ 	.word	0x00000000
        /*0050*/ 	.short	0x0003
        /*0052*/ 	.short	0x0014
        /*0054*/ 	.byte	0x00, 0xf0, 0x11, 0x00


	//----- nvinfo : EIATTR_KPARAM_INFO
	.align		4
.L_123:
        /*0058*/ 	.byte	0x04, 0x17
        /*005a*/ 	.short	(.L_125 - .L_124)
.L_124:
        /*005c*/ 	.word	0x00000000
        /*0060*/ 	.short	0x0002
        /*0062*/ 	.short	0x0010
        /*0064*/ 	.byte	0x00, 0xf0, 0x11, 0x00


	//----- nvinfo : EIATTR_KPARAM_INFO
	.align		4
.L_125:
        /*0068*/ 	.byte	0x04, 0x17
        /*006a*/ 	.short	(.L_127 - .L_126)
.L_126:
        /*006c*/ 	.word	0x00000000
        /*0070*/ 	.short	0x0001
        /*0072*/ 	.short	0x0008
        /*0074*/ 	.byte	0x00, 0xf5, 0x21, 0x00


	//----- nvinfo : EIATTR_KPARAM_INFO
	.align		4
.L_127:
        /*0078*/ 	.byte	0x04, 0x17
        /*007a*/ 	.short	(.L_129 - .L_128)
.L_128:
        /*007c*/ 	.word	0x00000000
        /*0080*/ 	.short	0x0000
        /*0082*/ 	.short	0x0000
        /*0084*/ 	.byte	0x00, 0xf5, 0x21, 0x00


	//----- nvinfo : EIATTR_SPARSE_MMA_MASK
	.align		4
.L_129:
        /*0088*/ 	.byte	0x03, 0x50
        /*008a*/ 	.short	0x0000


	//----- nvinfo : EIATTR_MAXREG_COUNT
	.align		4
        /*008c*/ 	.byte	0x03, 0x1b
        /*008e*/ 	.short	0x00ff


	//----- nvinfo : EIATTR_MERCURY_ISA_VERSION
	.align		4
        /*0090*/ 	.byte	0x03, 0x5f
        /*0092*/ 	.short	0x0101


	//----- nvinfo : EIATTR_VRC_CTA_INIT_COUNT
	.align		4
        /*0094*/ 	.byte	0x02, 0x4a
	.zero		1
	.zero		1


	//----- nvinfo : EIATTR_EXIT_INSTR_OFFSETS
	.align		4
        /*0098*/ 	.byte	0x04, 0x1c
        /*009a*/ 	.short	(.L_131 - .L_130)


	//   ....[0]....
.L_130:
        /*009c*/ 	.word	0x000000b0


	//   ....[1]....
        /*00a0*/ 	.word	0x00000160


	//   ....[2]....
        /*00a4*/ 	.word	0x000003e0


	//----- nvinfo : EIATTR_CRS_STACK_SIZE
	.align		4
.L_131:
        /*00a8*/ 	.byte	0x04, 0x1e
        /*00aa*/ 	.short	(.L_133 - .L_132)
.L_132:
        /*00ac*/ 	.word	0x00000000


	//----- nvinfo : EIATTR_CBANK_PARAM_SIZE
	.align		4
.L_133:
        /*00b0*/ 	.byte	0x03, 0x19
        /*00b2*/ 	.short	0x0028


	//----- nvinfo : EIATTR_PARAM_CBANK
	.align		4
        /*00b4*/ 	.byte	0x04, 0x0a
        /*00b6*/ 	.short	(.L_135 - .L_134)
	.align		4
.L_134:
        /*00b8*/ 	.word	index@(.nv.constant0._Z19splatVelocityKernelPfS_iiffff)
        /*00bc*/ 	.short	0x0380
        /*00be*/ 	.short	0x0028


	//----- nvinfo : EIATTR_SW_WAR
	.align		4
.L_135:
        /*00c0*/ 	.byte	0x04, 0x36
        /*00c2*/ 	.short	(.L_137 - .L_136)
.L_136:
        /*00c4*/ 	.word	0x00000008
.L_137:


//--------------------- .nv.info._Z11splatKernelPfiifff --------------------------
	.section	.nv.info._Z11splatKernelPfiifff,"",@"SHT_CUDA_INFO"
	.sectionflags	@""
	.align	4


	//----- nvinfo : EIATTR_CUDA_API_VERSION
	.align		4
        /*0000*/ 	.byte	0x04, 0x37
        /*0002*/ 	.short	(.L_139 - .L_138)
.L_138:
        /*0004*/ 	.word	0x00000082


	//----- nvinfo : EIATTR_KPARAM_INFO
	.align		4
.L_139:
        /*0008*/ 	.byte	0x04, 0x17
        /*000a*/ 	.short	(.L_141 - .L_140)
.L_140:
        /*000c*/ 	.word	0x00000000
        /*0010*/ 	.short	0x0005
        /*0012*/ 	.short	0x0018
        /*0014*/ 	.byte	0x00, 0xf0, 0x11, 0x00


	//----- nvinfo : EIATTR_KPARAM_INFO
	.align		4
.L_141:
        /*0018*/ 	.byte	0x04, 0x17
        /*001a*/ 	.short	(.L_143 - .L_142)
.L_142:
        /*001c*/ 	.word	0x00000000
        /*0020*/ 	.short	0x0004
        /*0022*/ 	.short	0x0014
        /*0024*/ 	.byte	0x00, 0xf0, 0x11, 0x00


	//----- nvinfo : EIATTR_KPARAM_INFO
	.align		4
.L_143:
        /*0028*/ 	.byte	0x04, 0x17
        /*002a*/ 	.short	(.L_145 - .L_144)
.L_144:
        /*002c*/ 	.word	0x00000000
        /*0030*/ 	.short	0x0003
        /*0032*/ 	.short	0x0010
        /*0034*/ 	.byte	0x00, 0xf0, 0x11, 0x00


	//----- nvinfo : EIATTR_KPARAM_INFO
	.align		4
.L_145:
        /*0038*/ 	.byte	0x04, 0x17
        /*003a*/ 	.short	(.L_147 - .L_146)
.L_146:
        /*003c*/ 	.word	0x00000000
        /*0040*/ 	.short	0x0002
        /*0042*/ 	.short	0x000c
        /*0044*/ 	.byte	0x00, 0xf0, 0x11, 0x00


	//----- nvinfo : EIATTR_KPARAM_INFO
	.align		4
.L_147:
        /*0048*/ 	.byte	0x04, 0x17
        /*004a*/ 	.short	(.L_149 - .L_148)
.L_148:
        /*004c*/ 	.word	0x00000000
        /*0050*/ 	.short	0x0001
        /*0052*/ 	.short	0x0008
        /*0054*/ 	.byte	0x00, 0xf0, 0x11, 0x00


	//----- nvinfo : EIATTR_KPARAM_INFO
	.align		4
.L_149:
        /*0058*/ 	.byte	0x04, 0x17
        /*005a*/ 	.short	(.L_151 - .L_150)
.L_150:
        /*005c*/ 	.word	0x00000000
        /*0060*/ 	.short	0x0000
        /*0062*/ 	.short	0x0000
        /*0064*/ 	.byte	0x00, 0xf5, 0x21, 0x00


	//----- nvinfo : EIATTR_SPARSE_MMA_MASK
	.align		4
.L_151:
        /*0068*/ 	.byte	0x03, 0x50
        /*006a*/ 	.short	0x0000


	//----- nvinfo : EIATTR_MAXREG_COUNT
	.align		4
        /*006c*/ 	.byte	0x03, 0x1b
        /*006e*/ 	.short	0x00ff


	//----- nvinfo : EIATTR_MERCURY_ISA_VERSION
	.align		4
        /*0070*/ 	.byte	0x03, 0x5f
        /*0072*/ 	.short	0x0101


	//----- nvinfo : EIATTR_VRC_CTA_INIT_COUNT
	.align		4
        /*0074*/ 	.byte	0x02, 0x4a
	.zero		1
	.zero		1


	//----- nvinfo : EIATTR_EXIT_INSTR_OFFSETS
	.align		4
        /*0078*/ 	.byte	0x04, 0x1c
        /*007a*/ 	.short	(.L_153 - .L_152)


	//   ....[0]....
.L_152:
        /*007c*/ 	.word	0x000000b0


	//   ....[1]....
        /*0080*/ 	.word	0x00000160


	//   ....[2]....
        /*0084*/ 	.word	0x00000390


	//----- nvinfo : EIATTR_CRS_STACK_SIZE
	.align		4
.L_153:
        /*0088*/ 	.byte	0x04, 0x1e
        /*008a*/ 	.short	(.L_155 - .L_154)
.L_154:
        /*008c*/ 	.word	0x00000000


	//----- nvinfo : EIATTR_CBANK_PARAM_SIZE
	.align		4
.L_155:
        /*0090*/ 	.byte	0x03, 0x19
        /*0092*/ 	.short	0x001c


	//----- nvinfo : EIATTR_PARAM_CBANK
	.align		4
        /*0094*/ 	.byte	0x04, 0x0a
        /*0096*/ 	.short	(.L_157 - .L_156)
	.align		4
.L_156:
        /*0098*/ 	.word	index@(.nv.constant0._Z11splatKernelPfiifff)
        /*009c*/ 	.short	0x0380
        /*009e*/ 	.short	0x001c


	//----- nvinfo : EIATTR_SW_WAR
	.align		4
.L_157:
        /*00a0*/ 	.byte	0x04, 0x36
        /*00a2*/ 	.short	(.L_159 - .L_158)
.L_158:
        /*00a4*/ 	.word	0x00000008
.L_159:


//--------------------- .nv.info._Z17setBoundaryKernelPfi --------------------------
	.section	.nv.info._Z17setBoundaryKernelPfi,"",@"SHT_CUDA_INFO"
	.sectionflags	@""
	.align	4


	//----- nvinfo : EIATTR_CUDA_API_VERSION
	.align		4
        /*0000*/ 	.byte	0x04, 0x37
        /*0002*/ 	.short	(.L_161 - .L_160)
.L_160:
        /*0004*/ 	.word	0x00000082


	//----- nvinfo : EIATTR_KPARAM_INFO
	.align		4
.L_161:
        /*0008*/ 	.byte	0x04, 0x17
        /*000a*/ 	.short	(.L_163 - .L_162)
.L_162:
        /*000c*/ 	.word	0x00000000
        /*0010*/ 	.short	0x0001
        /*0012*/ 	.short	0x0008
        /*0014*/ 	.byte	0x00, 0xf0, 0x11, 0x00


	//----- nvinfo : EIATTR_KPARAM_INFO
	.align		4
.L_163:
        /*0018*/ 	.byte	0x04, 0x17
        /*001a*/ 	.short	(.L_165 - .L_164)
.L_164:
        /*001c*/ 	.word	0x00000000
        /*0020*/ 	.short	0x0000
        /*0022*/ 	.short	0x0000
        /*0024*/ 	.byte	0x00, 0xf5, 0x21, 0x00


	//----- nvinfo : EIATTR_SPARSE_MMA_MASK
	.align		4
.L_165:
        /*0028*/ 	.byte	0x03, 0x50
        /*002a*/ 	.short	0x0000


	//----- nvinfo : EIATTR_MAXREG_COUNT
	.align		4
        /*002c*/ 	.byte	0x03, 0x1b
        /*002e*/ 	.short	0x00ff


	//----- nvinfo : EIATTR_MERCURY_ISA_VERSION
	.align		4
        /*0030*/ 	.byte	0x03, 0x5f
        /*0032*/ 	.short	0x0101


	//----- nvinfo : EIATTR_VRC_CTA_INIT_COUNT
	.align		4
        /*0034*/ 	.byte	0x02, 0x4a
	.zero		1
	.zero		1


	//----- nvinfo : EIATTR_EXIT_INSTR_OFFSETS
	.align		4
        /*0038*/ 	.byte	0x04, 0x1c
        /*003a*/ 	.short	(.L_167 - .L_166)


	//   ....[0]....
.L_166:
        /*003c*/ 	.word	0x00000060


	//   ....[1]....
        /*0040*/ 	.word	0x000001a0


	//----- nvinfo : EIATTR_CBANK_PARAM_SIZE
	.align		4
.L_167:
        /*0044*/ 	.byte	0x03, 0x19
        /*0046*/ 	.short	0x000c


	//----- nvinfo : EIATTR_PARAM_CBANK
	.align		4
        /*0048*/ 	.byte	0x04, 0x0a
        /*004a*/ 	.short	(.L_169 - .L_168)
	.align		4
.L_168:
        /*004c*/ 	.word	index@(.nv.constant0._Z17setBoundaryKernelPfi)
        /*0050*/ 	.short	0x0380
        /*0052*/ 	.short	0x000c


	//----- nvinfo : EIATTR_SW_WAR
	.align		4
.L_169:
        /*0054*/ 	.byte	0x04, 0x36
        /*0056*/ 	.short	(.L_171 - .L_170)
.L_170:
        /*0058*/ 	.word	0x00000008
.L_171:


//--------------------- .nv.info._Z22gradientSubtractKernelPfS_S_ --------------------------
	.section	.nv.info._Z22gradientSubtractKernelPfS_S_,"",@"SHT_CUDA_INFO"
	.sectionflags	@""
	.align	4


	//----- nvinfo : EIATTR_CUDA_API_VERSION
	.align		4
        /*0000*/ 	.byte	0x04, 0x37
        /*0002*/ 	.short	(.L_173 - .L_172)
.L_172:
        /*0004*/ 	.word	0x00000082


	//----- nvinfo : EIATTR_KPARAM_INFO
	.align		4
.L_173:
        /*0008*/ 	.byte	0x04, 0x17
        /*000a*/ 	.short	(.L_175 - .L_174)
.L_174:
        /*000c*/ 	.word	0x00000000
        /*0010*/ 	.short	0x0002
        /*0012*/ 	.short	0x0010
        /*0014*/ 	.byte	0x00, 0xf5, 0x21, 0x00


	//----- nvinfo : EIATTR_KPARAM_INFO
	.align		4
.L_175:
        /*0018*/ 	.byte	0x04, 0x17
        /*001a*/ 	.short	(.L_177 - .L_176)
.L_176:
        /*001c*/ 	.word	0x00000000
        /*0020*/ 	.short	0x0001
        /*0022*/ 	.short	0x0008
        /*0024*/ 	.byte	0x00, 0xf5, 0x21, 0x00


	//----- nvinfo : EIATTR_KPARAM_INFO
	.align		4
.L_177:
        /*0028*/ 	.byte	0x04, 0x17
        /*002a*/ 	.short	(.L_179 - .L_178)
.L_178:
        /*002c*/ 	.word	0x00000000
        /*0030*/ 	.short	0x0000
        /*0032*/ 	.short	0x0000
        /*0034*/ 	.byte	0x00, 0xf5, 0x21, 0x00


	//----- nvinfo : EIATTR_SPARSE_MMA_MASK
	.align		4
.L_179:
        /*0038*/ 	.byte	0x03, 0x50
        /*003a*/ 	.short	0x0000


	//----- nvinfo : EIATTR_MAXREG_COUNT
	.align		4
        /*003c*/ 	.byte	0x03, 0x1b
        /*003e*/ 	.short	0x00ff


	//----- nvinfo : EIATTR_MERCURY_ISA_VERSION
	.align		4
        /*0040*/ 	.byte	0x03, 0x5f
        /*0042*/ 	.short	0x0101


	//----- nvinfo : EIATTR_VRC_CTA_INIT_COUNT
	.align		4
        /*0044*/ 	.byte	0x02, 0x4a
	.zero		1
	.zero		1


	//----- nvinfo : EIATTR_EXIT_INSTR_OFFSETS
	.align		4
        /*0048*/ 	.byte	0x04, 0x1c
        /*004a*/ 	.short	(.L_181 - .L_180)


	//   ....[0]....
.L_180:
        /*004c*/ 	.word	0x000000c0


	//   ....[1]....
        /*0050*/ 	.word	0x00000270


	//----- nvinfo : EIATTR_CBANK_PARAM_SIZE
	.align		4
.L_181:
        /*0054*/ 	.byte	0x03, 0x19
        /*0056*/ 	.short	0x0018


	//----- nvinfo : EIATTR_PARAM_CBANK
	.align		4
        /*0058*/ 	.byte	0x04, 0x0a
        /*005a*/ 	.short	(.L_183 - .L_182)
	.align		4
.L_182:
        /*005c*/ 	.word	index@(.nv.constant0._Z22gradientSubtractKernelPfS_S_)
        /*0060*/ 	.short	0x0380
        /*0062*/ 	.short	0x0018


	//----- nvinfo : EIATTR_SW_WAR
	.align		4
.L_183:
        /*0064*/ 	.byte	0x04, 0x36
        /*0066*/ 	.short	(.L_185 - .L_184)
.L_184:
        /*0068*/ 	.word	0x00000008
.L_185:


//--------------------- .nv.info._Z20pressureJacobiKernelPfS_S_ --------------------------
	.section	.nv.info._Z20pressureJacobiKernelPfS_S_,"",@"SHT_CUDA_INFO"
	.sectionflags	@""
	.align	4


	//----- nvinfo : EIATTR_CUDA_API_VERSION
	.align		4
        /*0000*/ 	.byte	0x04, 0x37
        /*0002*/ 	.short	(.L_187 - .L_186)
.L_186:
        /*0004*/ 	.word	0x00000082


	//----- nvinfo : EIATTR_KPARAM_INFO
	.align		4
.L_187:
        /*0008*/ 	.byte	0x04, 0x17
        /*000a*/ 	.short	(.L_189 - .L_188)
.L_188:
        /*000c*/ 	.word	0x00000000
        /*0010*/ 	.short	0x0002
        /*0012*/ 	.short	0x0010
        /*0014*/ 	.byte	0x00, 0xf5, 0x21, 0x00


	//----- nvinfo : EIATTR_KPARAM_INFO
	.align		4
.L_189:
        /*0018*/ 	.byte	0x04, 0x17
        /*001a*/ 	.short	(.L_191 - .L_190)
.L_190:
        /*001c*/ 	.word	0x00000000
        /*0020*/ 	.short	0x0001
        /*0022*/ 	.short	0x0008
        /*0024*/ 	.byte	0x00, 0xf5, 0x21, 0x00


	//----- nvinfo : EIATTR_KPARAM_INFO
	.align		4
.L_191:
        /*0028*/ 	.byte	0x04, 0x17
        /*002a*/ 	.short	(.L_193 - .L_192)
.L_192:
        /*002c*/ 	.word	0x00000000
        /*0030*/ 	.short	0x0000
        /*0032*/ 	.short	0x0000
        /*0034*/ 	.byte	0x00, 0xf5, 0x21, 0x00


	//----- nvinfo : EIATTR_SPARSE_MMA_MASK
	.align		4
.L_193:
        /*0038*/ 	.byte	0x03, 0x50
        /*003a*/ 	.short	0x0000


	//----- nvinfo : EIATTR_MAXREG_COUNT
	.align		4
        /*003c*/ 	.byte	0x03, 0x1b
        /*003e*/ 	.short	0x00ff


	//----- nvinfo : EIATTR_MERCURY_ISA_VERSION
	.align		4
        /*0040*/ 	.byte	0x03, 0x5f
        /*0042*/ 	.short	0x0101


	//----- nvinfo : EIATTR_VRC_CTA_INIT_COUNT
	.align		4
        /*0044*/ 	.byte	0x02, 0x4a
	.zero		1
	.zero		1


	//----- nvinfo : EIATTR_EXIT_INSTR_OFFSETS
	.align		4
        /*0048*/ 	.byte	0x04, 0x1c
        /*004a*/ 	.short	(.L_195 - .L_194)


	//   ....[0]....
.L_194:
        /*004c*/ 	.word	0x000000c0


	//   ....[1]....
        /*0050*/ 	.word	0x00000260


	//----- nvinfo : EIATTR_CBANK_PARAM_SIZE
	.align		4
.L_195:
        /*0054*/ 	.byte	0x03, 0x19
        /*0056*/ 	.short	0x0018


	//----- nvinfo : EIATTR_PARAM_CBANK
	.align		4
        /*0058*/ 	.byte	0x04, 0x0a
        /*005a*/ 	.short	(.L_197 - .L_196)
	.align		4
.L_196:
        /*005c*/ 	.word	index@(.nv.constant0._Z20pressureJacobiKernelPfS_S_)
        /*0060*/ 	.short	0x0380
        /*0062*/ 	.short	0x0018


	//----- nvinfo : EIATTR_SW_WAR
	.align		4
.L_197:
        /*0064*/ 	.byte	0x04, 0x36
        /*0066*/ 	.short	(.L_199 - .L_198)
.L_198:
        /*0068*/ 	.word	0x00000008
.L_199:


//--------------------- .nv.info._Z16divergenceKernelPfS_S_ --------------------------
	.section	.nv.info._Z16divergenceKernelPfS_S_,"",@"SHT_CUDA_INFO"
	.sectionflags	@""
	.align	4


	//----- nvinfo : EIATTR_CUDA_API_VERSION
	.align		4
        /*0000*/ 	.byte	0x04, 0x37
        /*0002*/ 	.short	(.L_201 - .L_200)
.L_200:
        /*0004*/ 	.word	0x00000082


	//----- nvinfo : EIATTR_KPARAM_INFO
	.align		4
.L_201:
        /*0008*/ 	.byte	0x04, 0x17
        /*000a*/ 	.short	(.L_203 - .L_202)
.L_202:
        /*000c*/ 	.word	0x00000000
        /*0010*/ 	.short	0x0002
        /*0012*/ 	.short	0x0010
        /*0014*/ 	.byte	0x00, 0xf5, 0x21, 0x00


	//----- nvinfo : EIATTR_KPARAM_INFO
	.align		4
.L_203:
        /*0018*/ 	.byte	0x04, 0x17
        /*001a*/ 	.short	(.L_205 - .L_204)
.L_204:
        /*001c*/ 	.word	0x00000000
        /*0020*/ 	.short	0x0001
        /*0022*/ 	.short	0x0008
        /*0024*/ 	.byte	0x00, 0xf5, 0x21, 0x00


	//----- nvinfo : EIATTR_KPARAM_INFO
	.align		4
.L_205:
        /*0028*/ 	.byte	0x04, 0x17
        /*002a*/ 	.short	(.L_207 - .L_206)
.L_206:
        /*002c*/ 	.word	0x00000000
        /*0030*/ 	.short	0x0000
        /*0032*/ 	.short	0x0000
        /*0034*/ 	.byte	0x00, 0xf5, 0x21, 0x00


	//----- nvinfo : EIATTR_SPARSE_MMA_MASK
	.align		4
.L_207:
        /*0038*/ 	.byte	0x03, 0x50
        /*003a*/ 	.short	0x0000


	//----- nvinfo : EIATTR_MAXREG_COUNT
	.align		4
        /*003c*/ 	.byte	0x03, 0x1b
        /*003e*/ 	.short	0x00ff


	//----- nvinfo : EIATTR_MERCURY_ISA_VERSION
	.align		4
        /*0040*/ 	.byte	0x03, 0x5f
        /*0042*/ 	.short	0x0101


	//----- nvinfo : EIATTR_VRC_CTA_INIT_COUNT
	.align		4
        /*0044*/ 	.byte	0x02, 0x4a
	.zero		1
	.zero		1


	//----- nvinfo : EIATTR_EXIT_INSTR_OFFSETS
	.align		4
        /*0048*/ 	.byte	0x04, 0x1c
        /*004a*/ 	.short	(.L_209 - .L_208)


	//   ....[0]....
.L_208:
        /*004c*/ 	.word	0x000000c0


	//   ....[1]....
        /*0050*/ 	.word	0x00000230


	//----- nvinfo : EIATTR_CBANK_PARAM_SIZE
	.align		4
.L_209:
        /*0054*/ 	.byte	0x03, 0x19
        /*0056*/ 	.short	0x0018


	//----- nvinfo : EIATTR_PARAM_CBANK
	.align		4
        /*0058*/ 	.byte	0x04, 0x0a
        /*005a*/ 	.short	(.L_211 - .L_210)
	.align		4
.L_210:
        /*005c*/ 	.word	index@(.nv.constant0._Z16divergenceKernelPfS_S_)
        /*0060*/ 	.short	0x0380
        /*0062*/ 	.short	0x0018


	//----- nvinfo : EIATTR_SW_WAR
	.align		4
.L_211:
        /*0064*/ 	.byte	0x04, 0x36
        /*0066*/ 	.short	(.L_213 - .L_212)
.L_212:
        /*0068*/ 	.word	0x00000008
.L_213:


//--------------------- .nv.info._Z19diffuseJacobiKernelPfS_S_ff --------------------------
	.section	.nv.info._Z19diffuseJacobiKernelPfS_S_ff,"",@"SHT_CUDA_INFO"
	.sectionflags	@""
	.align	4


	//----- nvinfo : EIATTR_CUDA_API_VERSION
	.align		4
        /*0000*/ 	.byte	0x04, 0x37
        /*0002*/ 	.short	(.L_215 - .L_214)
.L_214:
        /*0004*/ 	.word	0x00000082


	//----- nvinfo : EIATTR_KPARAM_INFO
	.align		4
.L_215:
        /*0008*/ 	.byte	0x04, 0x17
        /*000a*/ 	.short	(.L_217 - .L_216)
.L_216:
        /*000c*/ 	.word	0x00000000
        /*0010*/ 	.short	0x0004
        /*0012*/ 	.short	0x001c
        /*0014*/ 	.byte	0x00, 0xf0, 0x11, 0x00


	//----- nvinfo : EIATTR_KPARAM_INFO
	.align		4
.L_217:
        /*0018*/ 	.byte	0x04, 0x17
        /*001a*/ 	.short	(.L_219 - .L_218)
.L_218:
        /*001c*/ 	.word	0x00000000
        /*0020*/ 	.short	0x0003
        /*0022*/ 	.short	0x0018
        /*0024*/ 	.byte	0x00, 0xf0, 0x11, 0x00


	//----- nvinfo : EIATTR_KPARAM_INFO
	.align		4
.L_219:
        /*0028*/ 	.byte	0x04, 0x17
        /*002a*/ 	.short	(.L_221 - .L_220)
.L_220:
        /*002c*/ 	.word	0x00000000
        /*0030*/ 	.short	0x0002
        /*0032*/ 	.short	0x0010
        /*0034*/ 	.byte	0x00, 0xf5, 0x21, 0x00


	//----- nvinfo : EIATTR_KPARAM_INFO
	.align		4
.L_221:
        /*0038*/ 	.byte	0x04, 0x17
        /*003a*/ 	.short	(.L_223 - .L_222)
.L_222:
        /*003c*/ 	.word	0x00000000
        /*0040*/ 	.short	0x0001
        /*0042*/ 	.short	0x0008
        /*0044*/ 	.byte	0x00, 0xf5, 0x21, 0x00


	//----- nvinfo : EIATTR_KPARAM_INFO
	.align		4
.L_223:
        /*0048*/ 	.byte	0x04, 0x17
        /*004a*/ 	.short	(.L_225 - .L_224)
.L_224:
        /*004c*/ 	.word	0x00000000
        /*0050*/ 	.short	0x0000
        /*0052*/ 	.short	0x0000
        /*0054*/ 	.byte	0x00, 0xf5, 0x21, 0x00


	//----- nvinfo : EIATTR_SPARSE_MMA_MASK
	.align		4
.L_225:
        /*0058*/ 	.byte	0x03, 0x50
        /*005a*/ 	.short	0x0000


	//----- nvinfo : EIATTR_MAXREG_COUNT
	.align		4
        /*005c*/ 	.byte	0x03, 0x1b
        /*005e*/ 	.short	0x00ff


	//----- nvinfo : EIATTR_MERCURY_ISA_VERSION
	.align		4
        /*0060*/ 	.byte	0x03, 0x5f
        /*0062*/ 	.short	0x0101


	//----- nvinfo : EIATTR_VRC_CTA_INIT_COUNT
	.align		4
        /*0064*/ 	.byte	0x02, 0x4a
	.zero		1
	.zero		1


	//----- nvinfo : EIATTR_EXIT_INSTR_OFFSETS
	.align		4
        /*0068*/ 	.byte	0x04, 0x1c
        /*006a*/ 	.short	(.L_227 - .L_226)


	//   ....[0]....
.L_226:
        /*006c*/ 	.word	0x000000c0


	//   ....[1]....
        /*0070*/ 	.word	0x00000270


	//----- nvinfo : EIATTR_CBANK_PARAM_SIZE
	.align		4
.L_227:
        /*0074*/ 	.byte	0x03, 0x19
        /*0076*/ 	.short	0x0020


	//----- nvinfo : EIATTR_PARAM_CBANK
	.align		4
        /*0078*/ 	.byte	0x04, 0x0a
        /*007a*/ 	.short	(.L_229 - .L_228)
	.align		4
.L_228:
        /*007c*/ 	.word	index@(.nv.constant0._Z19diffuseJacobiKernelPfS_S_ff)
        /*0080*/ 	.short	0x0380
        /*0082*/ 	.short	0x0020


	//----- nvinfo : EIATTR_SW_WAR
	.align		4
.L_229:
        /*0084*/ 	.byte	0x04, 0x36
        /*0086*/ 	.short	(.L_231 - .L_230)
.L_230:
        /*0088*/ 	.word	0x00000008
.L_231:


//--------------------- .nv.info._Z20advectVelocityKernelPfS_S_S_ff --------------------------
	.section	.nv.info._Z20advectVelocityKernelPfS_S_S_ff,"",@"SHT_CUDA_INFO"
	.sectionflags	@""
	.align	4


	//----- nvinfo : EIATTR_CUDA_API_VERSION
	.align		4
        /*0000*/ 	.byte	0x04, 0x37
        /*0002*/ 	.short	(.L_233 - .L_232)
.L_232:
        /*0004*/ 	.word	0x00000082


	//----- nvinfo : EIATTR_KPARAM_INFO
	.align		4
.L_233:
        /*0008*/ 	.byte	0x04, 0x17
        /*000a*/ 	.short	(.L_235 - .L_234)
.L_234:
        /*000c*/ 	.word	0x00000000
        /*0010*/ 	.short	0x0005
        /*0012*/ 	.short	0x0024
        /*0014*/ 	.byte	0x00, 0xf0, 0x11, 0x00


	//----- nvinfo : EIATTR_KPARAM_INFO
	.align		4
.L_235:
        /*0018*/ 	.byte	0x04, 0x17
        /*001a*/ 	.short	(.L_237 - .L_236)
.L_236:
        /*001c*/ 	.word	0x00000000
        /*0020*/ 	.short	0x0004
        /*0022*/ 	.short	0x0020
        /*0024*/ 	.byte	0x00, 0xf0, 0x11, 0x00


	//----- nvinfo : EIATTR_KPARAM_INFO
	.align		4
.L_237:
        /*0028*/ 	.byte	0x04, 0x17
        /*002a*/ 	.short	(.L_239 - .L_238)
.L_238:
        /*002c*/ 	.word	0x00000000
        /*0030*/ 	.short	0x0003
        /*0032*/ 	.short	0x0018
        /*0034*/ 	.byte	0x00, 0xf5, 0x21, 0x00


	//----- nvinfo : EIATTR_KPARAM_INFO
	.align		4
.L_239:
        /*0038*/ 	.byte	0x04, 0x17
        /*003a*/ 	.short	(.L_241 - .L_240)
.L_240:
        /*003c*/ 	.word	0x00000000
        /*0040*/ 	.short	0x0002
        /*0042*/ 	.short	0x0010
        /*0044*/ 	.byte	0x00, 0xf5, 0x21, 0x00


	//----- nvinfo : EIATTR_KPARAM_INFO
	.align		4
.L_241:
        /*0048*/ 	.byte	0x04, 0x17
        /*004a*/ 	.short	(.L_243 - .L_242)
.L_242:
        /*004c*/ 	.word	0x00000000
        /*0050*/ 	.short	0x0001
        /*0052*/ 	.short	0x0008
        /*0054*/ 	.byte	0x00, 0xf5, 0x21, 0x00


	//----- nvinfo : EIATTR_KPARAM_INFO
	.align		4
.L_243:
        /*0058*/ 	.byte	0x04, 0x17
        /*005a*/ 	.short	(.L_245 - .L_244)
.L_244:
        /*005c*/ 	.word	0x00000000
        /*0060*/ 	.short	0x0000
        /*0062*/ 	.short	0x0000
        /*0064*/ 	.byte	0x00, 0xf5, 0x21, 0x00


	//----- nvinfo : EIATTR_SPARSE_MMA_MASK
	.align		4
.L_245:
        /*0068*/ 	.byte	0x03, 0x50
        /*006a*/ 	.short	0x0000


	//----- nvinfo : EIATTR_MAXREG_COUNT
	.align		4
        /*006c*/ 	.byte	0x03, 0x1b
        /*006e*/ 	.short	0x00ff


	//----- nvinfo : EIATTR_MERCURY_ISA_VERSION
	.align		4
        /*0070*/ 	.byte	0x03, 0x5f
        /*0072*/ 	.short	0x0101


	//----- nvinfo : EIATTR_VRC_CTA_INIT_COUNT
	.align		4
        /*0074*/ 	.byte	0x02, 0x4a
	.zero		1
	.zero		1


	//----- nvinfo : EIATTR_EXIT_INSTR_OFFSETS
	.align		4
        /*0078*/ 	.byte	0x04, 0x1c
        /*007a*/ 	.short	(.L_247 - .L_246)


	//   ....[0]....
.L_246:
        /*007c*/ 	.word	0x000000c0


	//   ....[1]....
        /*0080*/ 	.word	0x00000470


	//----- nvinfo : EIATTR_CBANK_PARAM_SIZE
	.align		4
.L_247:
        /*0084*/ 	.byte	0x03, 0x19
        /*0086*/ 	.short	0x0028


	//----- nvinfo : EIATTR_PARAM_CBANK
	.align		4
        /*0088*/ 	.byte	0x04, 0x0a
        /*008a*/ 	.short	(.L_249 - .L_248)
	.align		4
.L_248:
        /*008c*/ 	.word	index@(.nv.constant0._Z20advectVelocityKernelPfS_S_S_ff)
        /*0090*/ 	.short	0x0380
        /*0092*/ 	.short	0x0028


	//----- nvinfo : EIATTR_SW_WAR
	.align		4
.L_249:
        /*0094*/ 	.byte	0x04, 0x36
        /*0096*/ 	.short	(.L_251 - .L_250)
.L_250:
        /*0098*/ 	.word	0x00000008
.L_251:


//--------------------- .nv.info._Z12advectKernelPfS_S_S_ff --------------------------
	.section	.nv.info._Z12advectKernelPfS_S_S_ff,"",@"SHT_CUDA_INFO"
	.sectionflags	@""
	.align	4


	//----- nvinfo : EIATTR_CUDA_API_VERSION
	.align		4
        /*0000*/ 	.byte	0x04, 0x37
        /*0002*/ 	.short	(.L_253 - .L_252)
.L_252:
        /*0004*/ 	.word	0x00000082


	//----- nvinfo : EIATTR_KPARAM_INFO
	.align		4
.L_253:
        /*0008*/ 	.byte	0x04, 0x17
        /*000a*/ 	.short	(.L_255 - .L_254)
.L_254:
        /*000c*/ 	.word	0x00000000
        /*0010*/ 	.short	0x0005
        /*0012*/ 	.short	0x0024
        /*0014*/ 	.byte	0x00, 0xf0, 0x11, 0x00


	//----- nvinfo : EIATTR_KPARAM_INFO
	.align		4
.L_255:
        /*0018*/ 	.byte	0x04, 0x17
        /*001a*/ 	.short	(.L_257 - .L_256)
.L_256:
        /*001c*/ 	.word	0x00000000
        /*0020*/ 	.short	0x0004
        /*0022*/ 	.short	0x0020
        /*0024*/ 	.byte	0x00, 0xf0, 0x11, 0x00


	//----- nvinfo : EIATTR_KPARAM_INFO
	.align		4
.L_257:
        /*0028*/ 	.byte	0x04, 0x17
        /*002a*/ 	.short	(.L_259 - .L_258)
.L_258:
        /*002c*/ 	.word	0x00000000
        /*0030*/ 	.short	0x0003
        /*0032*/ 	.short	0x0018
        /*0034*/ 	.byte	0x00, 0xf5, 0x21, 0x00


	//----- nvinfo : EIATTR_KPARAM_INFO
	.align		4
.L_259:
        /*0038*/ 	.byte	0x04, 0x17
        /*003a*/ 	.short	(.L_261 - .L_260)
.L_260:
        /*003c*/ 	.word	0x00000000
        /*0040*/ 	.short	0x0002
        /*0042*/ 	.short	0x0010
        /*0044*/ 	.byte	0x00, 0xf5, 0x21, 0x00


	//----- nvinfo : EIATTR_KPARAM_INFO
	.align		4
.L_261:
        /*0048*/ 	.byte	0x04, 0x17
        /*004a*/ 	.short	(.L_263 - .L_262)
.L_262:
        /*004c*/ 	.word	0x00000000
        /*0050*/ 	.short	0x0001
        /*0052*/ 	.short	0x0008
        /*0054*/ 	.byte	0x00, 0xf5, 0x21, 0x00


	//----- nvinfo : EIATTR_KPARAM_INFO
	.align		4
.L_263:
        /*0058*/ 	.byte	0x04, 0x17
        /*005a*/ 	.short	(.L_265 - .L_264)
.L_264:
        /*005c*/ 	.word	0x00000000
        /*0060*/ 	.short	0x0000
        /*0062*/ 	.short	0x0000
        /*0064*/ 	.byte	0x00, 0xf5, 0x21, 0x00


	//----- nvinfo : EIATTR_SPARSE_MMA_MASK
	.align		4
.L_265:
        /*0068*/ 	.byte	0x03, 0x50
        /*006a*/ 	.short	0x0000


	//----- nvinfo : EIATTR_MAXREG_COUNT
	.align		4
        /*006c*/ 	.byte	0x03, 0x1b
        /*006e*/ 	.short	0x00ff


	//----- nvinfo : EIATTR_MERCURY_ISA_VERSION
	.align		4
        /*0070*/ 	.byte	0x03, 0x5f
        /*0072*/ 	.short	0x0101


	//----- nvinfo : EIATTR_VRC_CTA_INIT_COUNT
	.align		4
        /*0074*/ 	.byte	0x02, 0x4a
	.zero		1
	.zero		1


	//----- nvinfo : EIATTR_EXIT_INSTR_OFFSETS
	.align		4
        /*0078*/ 	.byte	0x04, 0x1c
        /*007a*/ 	.short	(.L_267 - .L_266)


	//   ....[0]....
.L_266:
        /*007c*/ 	.word	0x000000c0


	//   ....[1]....
        /*0080*/ 	.word	0x000003b0


	//----- nvinfo : EIATTR_CBANK_PARAM_SIZE
	.align		4
.L_267:
        /*0084*/ 	.byte	0x03, 0x19
        /*0086*/ 	.short	0x0028


	//----- nvinfo : EIATTR_PARAM_CBANK
	.align		4
        /*0088*/ 	.byte	0x04, 0x0a
        /*008a*/ 	.short	(.L_269 - .L_268)
	.align		4
.L_268:
        /*008c*/ 	.word	index@(.nv.constant0._Z12advectKernelPfS_S_S_ff)
        /*0090*/ 	.short	0x0380
        /*0092*/ 	.short	0x0028


	//----- nvinfo : EIATTR_SW_WAR
	.align		4
.L_269:
        /*0094*/ 	.byte	0x04, 0x36
        /*0096*/ 	.short	(.L_271 - .L_270)
.L_270:
        /*0098*/ 	.word	0x00000008
.L_271:


//--------------------- .nv.callgraph             --------------------------
	.section	.nv.callgraph,"",@"SHT_CUDA_CALLGRAPH"
	.align	4
	.sectionentsize	8
	.align		4
        /*0000*/ 	.word	0x00000000
	.align		4
        /*0004*/ 	.word	0xffffffff
	.align		4
        /*0008*/ 	.word	0x00000000
	.align		4
        /*000c*/ 	.word	0xfffffffe
	.align		4
        /*0010*/ 	.word	0x00000000
	.align		4
        /*0014*/ 	.word	0xfffffffd
	.align		4
        /*0018*/ 	.word	0x00000000
	.align		4
        /*001c*/ 	.word	0xfffffffc


//--------------------- .text._Z16clearFieldKernelPfi --------------------------
	.section	.text._Z16clearFieldKernelPfi,"ax",@progbits
	.align	128
        .global         _Z16clearFieldKernelPfi
        .type           _Z16clearFieldKernelPfi,@function
        .size           _Z16clearFieldKernelPfi,(.L_x_70 - _Z16clearFieldKernelPfi)
        .other          _Z16clearFieldKernelPfi,@"STO_CUDA_ENTRY STV_DEFAULT"
_Z16clearFieldKernelPfi:
.text._Z16clearFieldKernelPfi:
[----:B------:R-:W-:Y:S01]  /*0000*/  LDC R1, c[0x0][0x37c] ;  /* 0x0000df00ff017b82 */ /* 0x000fe20000000800 */
[----:B------:R-:W0:Y:S07]  /*0010*/  S2R R0, SR_TID.X ;  /* 0x0000000000007919 */ /* 0x000e2e0000002100 */
[----:B------:R-:W0:Y:S01]  /*0020*/  S2UR UR4, SR_CTAID.X ;  /* 0x00000000000479c3 */ /* 0x000e220000002500 */
[----:B------:R-:W1:Y:S07]  /*0030*/  LDCU UR5, c[0x0][0x388] ;  /* 0x00007100ff0577ac */ /* 0x000e6e0008000800 */
[----:B------:R-:W0:Y:S02]  /*0040*/  LDC R5, c[0x0][0x360] ;  /* 0x0000d800ff057b82 */ /* 0x000e240000000800 */
[----:B0-----:R-:W-:-:S05]  /*0050*/  IMAD R5, R5, UR4, R0 ;  /* 0x0000000405057c24 */ /* 0x001fca000f8e0200 */
[----:B-1----:R-:W-:-:S13]  /*0060*/  ISETP.GE.AND P0, PT, R5, UR5, PT ;  /* 0x0000000505007c0c */ /* 0x002fda000bf06270 */
[----:B------:R-:W-:Y:S05]  /*0070*/  @P0 EXIT ;  /* 0x000000000000094d */ /* 0x000fea0003800000 */
[----:B------:R-:W0:Y:S01]  /*0080*/  LDC.64 R2, c[0x0][0x380] ;  /* 0x0000e000ff027b82 */ /* 0x000e220000000a00 */
[----:B------:R-:W1:Y:S01]  /*0090*/  LDCU.64 UR4, c[0x0][0x358] ;  /* 0x00006b00ff0477ac */ /* 0x000e620008000a00 */
[----:B0-----:R-:W-:-:S05]  /*00a0*/  IMAD.WIDE R2, R5, 0x4, R2 ;  /* 0x0000000405027825 */ /* 0x001fca00078e0202 */
[----:B-1----:R-:W-:Y:S01]  /*00b0*/  STG.E desc[UR4][R2.64], RZ ;  /* 0x000000ff02007986 */ /* 0x002fe2000c101904 */
[----:B------:R-:W-:Y:S05]  /*00c0*/  EXIT ;  /* 0x000000000000794d */ /* 0x000fea0003800000 */
.L_x_0:
[----:B------:R-:W-:-:S00]  /*00d0*/  BRA `(.L_x_0) ;  /* 0xfffffffc00fc7947 */ /* 0x000fc0000383ffff */
[----:B------:R-:W-:-:S00]  /*00e0*/  NOP ;  /* 0x0000000000007918 */ /* 0x000fc00000000000 */
        /* <DEDUP_REMOVED lines=9> */
.L_x_70:


//--------------------- .text._Z12renderKernelPhPfS0_S0_iiii --------------------------
	.section	.text._Z12renderKernelPhPfS0_S0_iiii,"ax",@progbits
	.align	128
        .global         _Z12renderKernelPhPfS0_S0_iiii
        .type           _Z12renderKernelPhPfS0_S0_iiii,@function
        .size           _Z12renderKernelPhPfS0_S0_iiii,(.L_x_67 - _Z12renderKernelPhPfS0_S0_iiii)
        .other          _Z12renderKernelPhPfS0_S0_iiii,@"STO_CUDA_ENTRY STV_DEFAULT"
_Z12renderKernelPhPfS0_S0_iiii:
.text._Z12renderKernelPhPfS0_S0_iiii:
[----:B------:R-:W-:Y:S01]  /*0000*/  LDC R1, c[0x0][0x37c] ;  /* 0x0000df00ff017b82 */ /* 0x000fe20000000800 */
[----:B------:R-:W0:Y:S07]  /*0010*/  S2R R3, SR_TID.Y ;  /* 0x0000000000037919 */ /* 0x000e2e0000002200 */
[----:B------:R-:W1:Y:S01]  /*0020*/  LDC R5, c[0x0][0x360] ;  /* 0x0000d800ff057b82 */ /* 0x000e620000000800 */
[----:B------:R-:W2:Y:S01]  /*0030*/  LDCU.64 UR6, c[0x0][0x3a0] ;  /* 0x00007400ff0677ac */ /* 0x000ea20008000a00 */
[----:B------:R-:W1:Y:S06]  /*0040*/  S2R R0, SR_TID.X ;  /* 0x0000000000007919 */ /* 0x000e6c0000002100 */
[----:B------:R-:W0:Y:S08]  /*0050*/  S2UR UR5, SR_CTAID.Y ;  /* 0x00000000000579c3 */ /* 0x000e300000002600 */
[----:B------:R-:W0:Y:S08]  /*0060*/  LDC R2, c[0x0][0x364] ;  /* 0x0000d900ff027b82 */ /* 0x000e300000000800 */
[----:B------:R-:W1:Y:S01]  /*0070*/  S2UR UR4, SR_CTAID.X ;  /* 0x00000000000479c3 */ /* 0x000e620000002500 */
[----:B0-----:R-:W-:-:S05]  /*0080*/  IMAD R2, R2, UR5, R3 ;  /* 0x0000000502027c24 */ /* 0x001fca000f8e0203 */
[----:B--2---:R-:W-:Y:S01]  /*0090*/  ISETP.GE.AND P0, PT, R2, UR7, PT ;  /* 0x0000000702007c0c */ /* 0x004fe2000bf06270 */
[----:B-1----:R-:W-:-:S05]  /*00a0*/  IMAD R5, R5, UR4, R0 ;  /* 0x0000000405057c24 */ /* 0x002fca000f8e0200 */
[----:B------:R-:W-:-:S13]  /*00b0*/  ISETP.GE.OR P0, PT, R5, UR6, P0 ;  /* 0x0000000605007c0c */ /* 0x000fda0008706670 */
[----:B------:R-:W-:Y:S05]  /*00c0*/  @P0 EXIT ;  /* 0x000000000000094d */ /* 0x000fea0003800000 */
[----:B------:R-:W-:Y:S01]  /*00d0*/  I2FP.F32.S32 R3, UR6 ;  /* 0x0000000600037c45 */ /* 0x000fe20008201400 */
[----:B------:R-:W-:Y:S01]  /*00e0*/  BSSY.RECONVERGENT B0, `(.L_x_1) ;  /* 0x000000d000007945 */ /* 0x000fe20003800200 */
[----:B------:R-:W-:Y:S02]  /*00f0*/  I2FP.F32.S32 R0, R5 ;  /* 0x0000000500007245 */ /* 0x000fe40000201400 */
[----:B------:R-:W0:Y:S08]  /*0100*/  MUFU.RCP R4, R3 ;  /* 0x0000000300047308 */ /* 0x000e300000001000 */
[----:B------:R-:W1:Y:S01]  /*0110*/  FCHK P0, R0, R3 ;  /* 0x0000000300007302 */ /* 0x000e620000000000 */
[----:B0-----:R-:W-:-:S04]  /*0120*/  FFMA R7, -R3, R4, 1 ;  /* 0x3f80000003077423 */ /* 0x001fc80000000104 */
[----:B------:R-:W-:-:S04]  /*0130*/  FFMA R7, R4, R7, R4 ;  /* 0x0000000704077223 */ /* 0x000fc80000000004 */
[----:B------:R-:W-:-:S04]  /*0140*/  FFMA R4, R0, R7, RZ ;  /* 0x0000000700047223 */ /* 0x000fc800000000ff */
[----:B------:R-:W-:-:S04]  /*0150*/  FFMA R6, -R3, R4, R0 ;  /* 0x0000000403067223 */ /* 0x000fc80000000100 */
[----:B------:R-:W-:Y:S01]  /*0160*/  FFMA R4, R7, R6, R4 ;  /* 0x0000000607047223 */ /* 0x000fe20000000004 */
[----:B-1----:R-:W-:Y:S06]  /*0170*/  @!P0 BRA `(.L_x_2) ;  /* 0x00000000000c8947 */ /* 0x002fec0003800000 */
[----:B------:R-:W-:-:S07]  /*0180*/  MOV R6, 0x1a0 ;  /* 0x000001a000067802 */ /* 0x000fce0000000f00 */
[----:B------:R-:W-:Y:S05]  /*0190*/  CALL.REL.NOINC `($__internal_1_$__cuda_sm3x_div_rn_noftz_f32_slowpath) ;  /* 0x0000000c00607944 */ /* 0x000fea0003c00000 */
[----:B------:R-:W-:-:S07]  /*01a0*/  IMAD.MOV.U32 R4, RZ, RZ, R0 ;  /* 0x000000ffff047224 */ /* 0x000fce00078e0000 */
.L_x_2:
[----:B------:R-:W-:Y:S05]  /*01b0*/  BSYNC.RECONVERGENT B0 ;  /* 0x0000000000007941 */ /* 0x000fea0003800200 */
.L_x_1:
[----:B------:R-:W0:Y:S01]  /*01c0*/  LDCU UR4, c[0x0][0x3a4] ;  /* 0x00007480ff0477ac */ /* 0x000e220008000800 */
[----:B------:R-:W-:Y:S01]  /*01d0*/  LOP3.LUT R0, RZ, R2, RZ, 0x33, !PT ;  /* 0x00000002ff007212 */ /* 0x000fe200078e33ff */
[----:B------:R-:W-:Y:S01]  /*01e0*/  BSSY.RECONVERGENT B0, `(.L_x_3) ;  /* 0x0000011000007945 */ /* 0x000fe20003800200 */
[----:B------:R-:W-:Y:S01]  /*01f0*/  FMUL R4, R4, 256 ;  /* 0x4380000004047820 */ /* 0x000fe20000400000 */
[----:B0-----:R-:W-:Y:S02]  /*0200*/  I2FP.F32.U32 R3, UR4 ;  /* 0x0000000400037c45 */ /* 0x001fe40008201000 */
[----:B------:R-:W-:Y:S01]  /*0210*/  VIADD R0, R0, UR4 ;  /* 0x0000000400007c36 */ /* 0x000fe20008000000 */
[----:B------:R-:W0:Y:S01]  /*0220*/  LDCU.64 UR4, c[0x0][0x358] ;  /* 0x00006b00ff0477ac */ /* 0x000e220008000a00 */
[----:B------:R-:W1:Y:S03]  /*0230*/  MUFU.RCP R6, R3 ;  /* 0x0000000300067308 */ /* 0x000e660000001000 */
[----:B------:R-:W-:-:S05]  /*0240*/  I2FP.F32.S32 R0, R0 ;  /* 0x0000000000007245 */ /* 0x000fca0000201400 */
[----:B------:R-:W2:Y:S01]  /*0250*/  FCHK P0, R0, R3 ;  /* 0x0000000300007302 */ /* 0x000ea20000000000 */
[----:B-1----:R-:W-:-:S04]  /*0260*/  FFMA R7, -R3, R6, 1 ;  /* 0x3f80000003077423 */ /* 0x002fc80000000106 */
[----:B------:R-:W-:-:S04]  /*0270*/  FFMA R7, R6, R7, R6 ;  /* 0x0000000706077223 */ /* 0x000fc80000000006 */
[----:B------:R-:W-:-:S04]  /*0280*/  FFMA R6, R0, R7, RZ ;  /* 0x0000000700067223 */ /* 0x000fc800000000ff */
[----:B------:R-:W-:-:S04]  /*0290*/  FFMA R8, -R3, R6, R0 ;  /* 0x0000000603087223 */ /* 0x000fc80000000100 */
[----:B------:R-:W-:Y:S01]  /*02a0*/  FFMA R6, R7, R8, R6 ;  /* 0x0000000807067223 */ /* 0x000fe20000000006 */
[----:B0-2---:R-:W-:Y:S06]  /*02b0*/  @!P0 BRA `(.L_x_4) ;  /* 0x00000000000c8947 */ /* 0x005fec0003800000 */
[----:B------:R-:W-:-:S07]  /*02c0*/  MOV R6, 0x2e0 ;  /* 0x000002e000067802 */ /* 0x000fce0000000f00 */
[----:B------:R-:W-:Y:S05]  /*02d0*/  CALL.REL.NOINC `($__internal_1_$__cuda_sm3x_div_rn_noftz_f32_slowpath) ;  /* 0x0000000c00107944 */ /* 0x000fea0003c00000 */
[----:B------:R-:W-:-:S07]  /*02e0*/  MOV R6, R0 ;  /* 0x0000000000067202 */ /* 0x000fce0000000f00 */
.L_x_4:
[----:B------:R-:W-:Y:S05]  /*02f0*/  BSYNC.RECONVERGENT B0 ;  /* 0x0000000000007941 */ /* 0x000fea0003800200 */
.L_x_3:
[----:B------:R-:W-:Y:S01]  /*0300*/  FMUL R0, R6, 256 ;  /* 0x4380000006007820 */ /* 0x000fe20000400000 */
[----:B------:R-:W0:Y:S01]  /*0310*/  F2I.TRUNC.NTZ R4, R4 ;  /* 0x0000000400047305 */ /* 0x000e22000020f100 */
[----:B------:R-:W1:Y:S01]  /*0320*/  LDC.64 R8, c[0x0][0x388] ;  /* 0x0000e200ff087b82 */ /* 0x000e620000000a00 */
[----:B------:R-:W2:Y:S06]  /*0330*/  LDCU UR6, c[0x0][0x3a8] ;  /* 0x00007500ff0677ac */ /* 0x000eac0008000800 */
[----:B------:R-:W3:Y:S01]  /*0340*/  F2I.TRUNC.NTZ R0, R0 ;  /* 0x0000000000007305 */ /* 0x000ee2000020f100 */
[----:B0-----:R-:W-:-:S02]  /*0350*/  VIMNMX.RELU R6, PT, PT, R4, 0xff, PT ;  /* 0x000000ff04067848 */ /* 0x001fc40003fe1100 */
[----:B---3--:R-:W-:-:S05]  /*0360*/  VIMNMX.RELU R7, PT, PT, R0, 0xff, PT ;  /* 0x000000ff00077848 */ /* 0x008fca0003fe1100 */
[----:B------:R-:W-:-:S05]  /*0370*/  IMAD.SHL.U32 R7, R7, 0x100, RZ ;  /* 0x0000010007077824 */ /* 0x000fca00078e00ff */
[----:B------:R-:W-:-:S05]  /*0380*/  LOP3.LUT R6, R7, R6, RZ, 0xfc, !PT ;  /* 0x0000000607067212 */ /* 0x000fca00078efcff */
[----:B-1----:R-:W-:-:S06]  /*0390*/  IMAD.WIDE.U32 R8, R6, 0x4, R8 ;  /* 0x0000000406087825 */ /* 0x002fcc00078e0008 */
[----:B------:R-:W3:Y:S01]  /*03a0*/  LDG.E R8, desc[UR4][R8.64] ;  /* 0x0000000408087981 */ /* 0x000ee2000c1e1900 */
[----:B--2---:R-:W-:Y:S01]  /*03b0*/  UISETP.GT.AND UP0, UPT, UR6, 0x1, UPT ;  /* 0x000000010600788c */ /* 0x004fe2000bf04270 */
[C---:B---3--:R-:W-:Y:S02]  /*03c0*/  FSETP.GEU.AND P0, PT, R8.reuse, RZ, PT ;  /* 0x000000ff0800720b */ /* 0x048fe40003f0e000 */
[----:B------:R-:W-:-:S04]  /*03d0*/  FMNMX.NAN R4, R8, 1, PT ;  /* 0x3f80000008047809 */ /* 0x000fc80003820000 */
[----:B------:R-:W-:Y:S02]  /*03e0*/  FSEL R4, R4, RZ, P0 ;  /* 0x000000ff04047208 */ /* 0x000fe40000000000 */
[----:B------:R-:W-:Y:S05]  /*03f0*/  BRA.U UP0, `(.L_x_5) ;  /* 0x0000000100507547 */ /* 0x000fea000b800000 */
[----:B------:R-:W-:-:S09]  /*0400*/  UISETP.NE.AND UP0, UPT, UR6, URZ, UPT ;  /* 0x000000ff0600728c */ /* 0x000fd2000bf05270 */
[----:B------:R-:W-:Y:S05]  /*0410*/  BRA.U !UP0, `(.L_x_6) ;  /* 0x0000000108307547 */ /* 0x000fea000b800000 */
[----:B------:R-:W-:Y:S01]  /*0420*/  UISETP.NE.AND UP0, UPT, UR6, 0x1, UPT ;  /* 0x000000010600788c */ /* 0x000fe2000bf05270 */
[----:B------:R-:W-:Y:S01]  /*0430*/  IMAD.MOV.U32 R7, RZ, RZ, R4 ;  /* 0x000000ffff077224 */ /* 0x000fe200078e0004 */
[----:B------:R-:W-:-:S07]  /*0440*/  MOV R8, R4 ;  /* 0x0000000400087202 */ /* 0x000fce0000000f00 */
[----:B------:R-:W-:Y:S05]  /*0450*/  BRA.U UP0, `(.L_x_7) ;  /* 0x0000000500647547 */ /* 0x000fea000b800000 */
[C---:B------:R-:W-:Y:S01]  /*0460*/  FMUL R7, R4.reuse, 0.10000000149011611938 ;  /* 0x3dcccccd04077820 */ /* 0x040fe20000400000 */
[----:B------:R-:W-:-:S03]  /*0470*/  FMUL R0, R4, R4 ;  /* 0x0000000404007220 */ /* 0x000fc60000400000 */
[----:B------:R-:W-:Y:S01]  /*0480*/  FMUL R9, R4, R7 ;  /* 0x0000000704097220 */ /* 0x000fe20000400000 */
[----:B------:R-:W-:Y:S01]  /*0490*/  FMUL R0, R0, 0.30000001192092895508 ;  /* 0x3e99999a00007820 */ /* 0x000fe20000400000 */
[C---:B------:R-:W-:Y:S02]  /*04a0*/  FMUL R7, R4.reuse, 0.80000001192092895508 ;  /* 0x3f4ccccd04077820 */ /* 0x040fe40000400000 */
[----:B------:R-:W-:Y:S01]  /*04b0*/  FFMA R8, R4, 1.2000000476837158203, R9 ;  /* 0x3f99999a04087823 */ /* 0x000fe20000000009 */
[----:B------:R-:W-:Y:S01]  /*04c0*/  IMAD.MOV.U32 R4, RZ, RZ, R0 ;  /* 0x000000ffff047224 */ /* 0x000fe200078e0000 */
[----:B------:R-:W-:Y:S06]  /*04d0*/  BRA `(.L_x_7) ;  /* 0x0000000400447947 */ /* 0x000fec0003800000 */
.L_x_6:
[C---:B------:R-:W-:Y:S01]  /*04e0*/  FMUL R7, R4.reuse, R4 ;  /* 0x0000000404077220 */ /* 0x040fe20000400000 */
[----:B------:R-:W-:-:S03]  /*04f0*/  FADD R0, R4, R4 ;  /* 0x0000000404007221 */ /* 0x000fc60000000000 */
[----:B------:R-:W-:Y:S01]  /*0500*/  FMUL R8, R4, R7 ;  /* 0x0000000704087220 */ /* 0x000fe20000400000 */
[----:B------:R-:W-:Y:S01]  /*0510*/  FMUL R7, R7, 1.5 ;  /* 0x3fc0000007077820 */ /* 0x000fe20000400000 */
[----:B------:R-:W-:Y:S01]  /*0520*/  IMAD.MOV.U32 R4, RZ, RZ, R0 ;  /* 0x000000ffff047224 */ /* 0x000fe200078e0000 */
[----:B------:R-:W-:Y:S06]  /*0530*/  BRA `(.L_x_7) ;  /* 0x00000004002c7947 */ /* 0x000fec0003800000 */
.L_x_5:
[----:B------:R-:W-:-:S09]  /*0540*/  UISETP.NE.AND UP0, UPT, UR6, 0x2, UPT ;  /* 0x000000020600788c */ /* 0x000fd2000bf05270 */
[----:B------:R-:W-:Y:S05]  /*0550*/  BRA.U !UP0, `(.L_x_8) ;  /* 0x00000005080c7547 */ /* 0x000fea000b800000 */
[----:B------:R-:W-:Y:S01]  /*0560*/  UISETP.NE.AND UP0, UPT, UR6, 0x3, UPT ;  /* 0x000000030600788c */ /* 0x000fe2000bf05270 */
[----:B------:R-:W-:Y:S01]  /*0570*/  MOV R7, R4 ;  /* 0x0000000400077202 */ /* 0x000fe20000000f00 */
[----:B------:R-:W-:-:S07]  /*0580*/  IMAD.MOV.U32 R8, RZ, RZ, R4 ;  /* 0x000000ffff087224 */ /* 0x000fce00078e0004 */
[----:B------:R-:W-:Y:S05]  /*0590*/  BRA.U UP0, `(.L_x_7) ;  /* 0x0000000500147547 */ /* 0x000fea000b800000 */
[C---:B------:R-:W-:Y:S01]  /*05a0*/  VIADD R0, R4.reuse, 0xf3000000 ;  /* 0xf300000004007836 */ /* 0x040fe20000000000 */
[----:B------:R0:W1:Y:S01]  /*05b0*/  MUFU.RSQ R9, R4 ;  /* 0x0000000400097308 */ /* 0x0000620000001400 */
[----:B------:R-:W-:Y:S01]  /*05c0*/  BSSY.RECONVERGENT B0, `(.L_x_9) ;  /* 0x000000c000007945 */ /* 0x000fe20003800200 */
[----:B------:R-:W-:Y:S02]  /*05d0*/  FMUL R13, R4, 4 ;  /* 0x40800000040d7820 */ /* 0x000fe40000400000 */
[----:B------:R-:W-:-:S13]  /*05e0*/  ISETP.GT.U32.AND P0, PT, R0, 0x727fffff, PT ;  /* 0x727fffff0000780c */ /* 0x000fda0003f04070 */
[----:B01----:R-:W-:Y:S05]  /*05f0*/  @!P0 BRA `(.L_x_10) ;  /* 0x0000000000108947 */ /* 0x003fea0003800000 */
[----:B------:R-:W-:-:S07]  /*0600*/  MOV R11, 0x620 ;  /* 0x00000620000b7802 */ /* 0x000fce0000000f00 */
[----:B------:R-:W-:Y:S05]  /*0610*/  CALL.REL.NOINC `($__internal_0_$__cuda_sm20_sqrt_rn_f32_slowpath) ;  /* 0x0000000400e87944 */ /* 0x000fea0003c00000 */
[----:B------:R-:W-:Y:S01]  /*0620*/  MOV R0, R4 ;  /* 0x0000000400007202 */ /* 0x000fe20000000f00 */
[----:B------:R-:W-:Y:S06]  /*0630*/  BRA `(.L_x_11) ;  /* 0x0000000000107947 */ /* 0x000fec0003800000 */
.L_x_10:
[----:B------:R-:W-:Y:S01]  /*0640*/  FMUL.FTZ R7, R4, R9 ;  /* 0x0000000904077220 */ /* 0x000fe20000410000 */
[----:B------:R-:W-:-:S03]  /*0650*/  FMUL.FTZ R8, R9, 0.5 ;  /* 0x3f00000009087820 */ /* 0x000fc60000410000 */
[----:B------:R-:W-:-:S04]  /*0660*/  FFMA R0, -R7, R7, R4 ;  /* 0x0000000707007223 */ /* 0x000fc80000000104 */
[----:B------:R-:W-:-:S07]  /*0670*/  FFMA R0, R0, R8, R7 ;  /* 0x0000000800007223 */ /* 0x000fce0000000007 */
.L_x_11:
[----:B------:R-:W-:Y:S05]  /*0680*/  BSYNC.RECONVERGENT B0 ;  /* 0x0000000000007941 */ /* 0x000fea0003800200 */
.L_x_9:
[----:B------:R-:W0:Y:S01]  /*0690*/  F2I.TRUNC.NTZ R4, R13 ;  /* 0x0000000d00047305 */ /* 0x000e22000020f100 */
[----:B------:R-:W-:Y:S01]  /*06a0*/  BSSY.RECONVERGENT B0, `(.L_x_12) ;  /* 0x000002d000007945 */ /* 0x000fe20003800200 */
[----:B0-----:R-:W-:Y:S01]  /*06b0*/  IMAD.HI R7, R4, 0x2aaaaaab, RZ ;  /* 0x2aaaaaab04077827 */ /* 0x001fe200078e02ff */
[----:B------:R-:W-:-:S04]  /*06c0*/  I2FP.F32.S32 R8, R4 ;  /* 0x0000000400087245 */ /* 0x000fc80000201400 */
[----:B------:R-:W-:Y:S01]  /*06d0*/  LEA.HI R7, R7, R7, RZ, 0x1 ;  /* 0x0000000707077211 */ /* 0x000fe200078f08ff */
[----:B------:R-:W-:-:S04]  /*06e0*/  FADD R8, R13, -R8 ;  /* 0x800000080d087221 */ /* 0x000fc80000000000 */
[----:B------:R-:W-:Y:S02]  /*06f0*/  IMAD R10, R7, -0x6, R4 ;  /* 0xfffffffa070a7824 */ /* 0x000fe400078e0204 */
[C---:B------:R-:W-:Y:S01]  /*0700*/  FADD R4, R8.reuse, -1 ;  /* 0xbf80000008047421 */ /* 0x040fe20000000000 */
[----:B------:R-:W-:Y:S02]  /*0710*/  FADD R7, -R8, 1 ;  /* 0x3f80000008077421 */ /* 0x000fe40000000100 */
[----:B------:R-:W-:Y:S01]  /*0720*/  ISETP.GT.AND P0, PT, R10, 0x1, PT ;  /* 0x000000010a00780c */ /* 0x000fe20003f04270 */
[----:B------:R-:W-:Y:S01]  /*0730*/  FADD R9, R4, 1 ;  /* 0x3f80000004097421 */ /* 0x000fe20000000000 */
[-C--:B------:R-:W-:Y:S01]  /*0740*/  FMUL R4, RZ, R0.reuse ;  /* 0x00000000ff047220 */ /* 0x080fe20000400000 */
[-C--:B------:R-:W-:Y:S02]  /*0750*/  FMUL R11, R7, R0.reuse ;  /* 0x00000000070b7220 */ /* 0x080fe40000400000 */
[----:B------:R-:W-:-:S08]  /*0760*/  FMUL R9, R9, R0 ;  /* 0x0000000009097220 */ /* 0x000fd00000400000 */
[----:B------:R-:W-:Y:S05]  /*0770*/  @P0 BRA `(.L_x_13) ;  /* 0x0000000000300947 */ /* 0x000fea0003800000 */
[----:B------:R-:W-:Y:S01]  /*0780*/  ISETP.NE.AND P0, PT, R10, RZ, PT ;  /* 0x000000ff0a00720c */ /* 0x000fe20003f05270 */
[----:B------:R-:W-:Y:S01]  /*0790*/  IMAD.MOV.U32 R12, RZ, RZ, R4 ;  /* 0x000000ffff0c7224 */ /* 0x000fe200078e0004 */
[----:B------:R-:W-:Y:S01]  /*07a0*/  MOV R4, R0 ;  /* 0x0000000000047202 */ /* 0x000fe20000000f00 */
[----:B------:R-:W-:Y:S02]  /*07b0*/  IMAD.MOV.U32 R7, RZ, RZ, R9 ;  /* 0x000000ffff077224 */ /* 0x000fe400078e0009 */
[----:B------:R-:W-:-:S08]  /*07c0*/  IMAD.MOV.U32 R8, RZ, RZ, R12 ;  /* 0x000000ffff087224 */ /* 0x000fd000078e000c */
[----:B------:R-:W-:Y:S05]  /*07d0*/  @!P0 BRA `(.L_x_14) ;  /* 0x0000000000648947 */ /* 0x000fea0003800000 */
[----:B------:R-:W-:Y:S01]  /*07e0*/  ISETP.NE.AND P0, PT, R10, 0x1, PT ;  /* 0x000000010a00780c */ /* 0x000fe20003f05270 */
[----:B------:R-:W-:Y:S01]  /*07f0*/  IMAD.MOV.U32 R7, RZ, RZ, R0 ;  /* 0x000000ffff077224 */ /* 0x000fe200078e0000 */
[----:B------:R-:W-:Y:S01]  /*0800*/  MOV R8, R12 ;  /* 0x0000000c00087202 */ /* 0x000fe20000000f00 */
[----:B------:R-:W-:-:S10]  /*0810*/  IMAD.MOV.U32 R4, RZ, RZ, R11 ;  /* 0x000000ffff047224 */ /* 0x000fd400078e000b */
[----:B------:R-:W-:Y:S05]  /*0820*/  @!P0 BRA `(.L_x_14) ;  /* 0x0000000000508947 */ /* 0x000fea0003800000 */
[----:B------:R-:W-:Y:S05]  /*0830*/  BRA `(.L_x_15) ;  /* 0x0000000000407947 */ /* 0x000fea0003800000 */
.L_x_13:
[----:B------:R-:W-:Y:S01]  /*0840*/  ISETP.NE.AND P0, PT, R10, 0x2, PT ;  /* 0x000000020a00780c */ /* 0x000fe20003f05270 */
[----:B------:R-:W-:Y:S01]  /*0850*/  IMAD.MOV.U32 R12, RZ, RZ, R4 ;  /* 0x000000ffff0c7224 */ /* 0x000fe200078e0004 */
[----:B------:R-:W-:Y:S01]  /*0860*/  MOV R8, R9 ;  /* 0x0000000900087202 */ /* 0x000fe20000000f00 */
[----:B------:R-:W-:Y:S02]  /*0870*/  IMAD.MOV.U32 R7, RZ, RZ, R0 ;  /* 0x000000ffff077224 */ /* 0x000fe400078e0000 */
[----:B------:R-:W-:-:S08]  /*0880*/  IMAD.MOV.U32 R4, RZ, RZ, R12 ;  /* 0x000000ffff047224 */ /* 0x000fd000078e000c */
[----:B------:R-:W-:Y:S05]  /*0890*/  @!P0 BRA `(.L_x_14) ;  /* 0x0000000000348947 */ /* 0x000fea0003800000 */
[----:B------:R-:W-:Y:S01]  /*08a0*/  ISETP.NE.AND P0, PT, R10, 0x3, PT ;  /* 0x000000030a00780c */ /* 0x000fe20003f05270 */
[----:B------:R-:W-:Y:S01]  /*08b0*/  IMAD.MOV.U32 R8, RZ, RZ, R0 ;  /* 0x000000ffff087224 */ /* 0x000fe200078e0000 */
[----:B------:R-:W-:Y:S02]  /*08c0*/  MOV R4, R12 ;  /* 0x0000000c00047202 */ /* 0x000fe40000000f00 */
[----:B------:R-:W-:-:S09]  /*08d0*/  MOV R7, R11 ;  /* 0x0000000b00077202 */ /* 0x000fd20000000f00 */
[----:B------:R-:W-:Y:S05]  /*08e0*/  @!P0 BRA `(.L_x_14) ;  /* 0x0000000000208947 */ /* 0x000fea0003800000 */
[----:B------:R-:W-:Y:S01]  /*08f0*/  ISETP.NE.AND P0, PT, R10, 0x4, PT ;  /* 0x000000040a00780c */ /* 0x000fe20003f05270 */
[----:B------:R-:W-:Y:S01]  /*0900*/  IMAD.MOV.U32 R4, RZ, RZ, R9 ;  /* 0x000000ffff047224 */ /* 0x000fe200078e0009 */
[----:B------:R-:W-:Y:S01]  /*0910*/  MOV R7, R12 ;  /* 0x0000000c00077202 */ /* 0x000fe20000000f00 */
[----:B------:R-:W-:-:S10]  /*0920*/  IMAD.MOV.U32 R8, RZ, RZ, R0 ;  /* 0x000000ffff087224 */ /* 0x000fd400078e0000 */
[----:B------:R-:W-:Y:S05]  /*0930*/  @!P0 BRA `(.L_x_14) ;  /* 0x00000000000c8947 */ /* 0x000fea0003800000 */
.L_x_15:
[----:B------:R-:W-:Y:S01]  /*0940*/  MOV R4, R0 ;  /* 0x0000000000047202 */ /* 0x000fe20000000f00 */
[----:B------:R-:W-:Y:S01]  /*0950*/  IMAD.MOV.U32 R7, RZ, RZ, R12 ;  /* 0x000000ffff077224 */ /* 0x000fe200078e000c */
[----:B------:R-:W-:-:S07]  /*0960*/  MOV R8, R11 ;  /* 0x0000000b00087202 */ /* 0x000fce0000000f00 */
.L_x_14:
[----:B------:R-:W-:Y:S05]  /*0970*/  BSYNC.RECONVERGENT B0 ;  /* 0x0000000000007941 */ /* 0x000fea0003800200 */
.L_x_12:
[----:B------:R-:W-:Y:S05]  /*0980*/  BRA `(.L_x_7) ;  /* 0x0000000000187947 */ /* 0x000fea0003800000 */
.L_x_8:
[----:B------:R-:W-:-:S04]  /*0990*/  FMUL R7, R4, R4 ;  /* 0x0000000404077220 */ /* 0x000fc80000400000 */
[----:B------:R-:W-:Y:S01]  /*09a0*/  FMUL R0, R7, 0.5 ;  /* 0x3f00000007007820 */ /* 0x000fe20000400000 */
[C---:B------:R-:W-:Y:S01]  /*09b0*/  FMUL R8, R4.reuse, R7 ;  /* 0x0000000704087220 */ /* 0x040fe20000400000 */
[----:B------:R-:W-:Y:S02]  /*09c0*/  FMUL R7, R4, 1.2000000476837158203 ;  /* 0x3f99999a04077820 */ /* 0x000fe40000400000 */
[----:B------:R-:W-:Y:S02]  /*09d0*/  IMAD.MOV.U32 R4, RZ, RZ, R0 ;  /* 0x000000ffff047224 */ /* 0x000fe400078e0000 */
[----:B------:R-:W-:-:S07]  /*09e0*/  FMUL R8, R8, 0.80000001192092895508 ;  /* 0x3f4ccccd08087820 */ /* 0x000fce0000400000 */
.L_x_7:
[----:B------:R-:W0:Y:S01]  /*09f0*/  LDCU UR6, c[0x0][0x3ac] ;  /* 0x00007580ff0677ac */ /* 0x000e220008000800 */
[----:B------:R-:W1:Y:S08]  /*0a00*/  LDC.64 R10, c[0x0][0x390] ;  /* 0x0000e400ff0a7b82 */ /* 0x000e700000000a00 */
[----:B------:R-:W2:Y:S01]  /*0a10*/  LDC.64 R12, c[0x0][0x398] ;  /* 0x0000e600ff0c7b82 */ /* 0x000ea20000000a00 */
[----:B0-----:R-:W-:-:S13]  /*0a20*/  ISETP.NE.AND P1, PT, RZ, UR6, PT ;  /* 0x00000006ff007c0c */ /* 0x001fda000bf25270 */
[----:B-1----:R-:W-:-:S04]  /*0a30*/  @P1 IMAD.WIDE.U32 R10, R6, 0x4, R10 ;  /* 0x00000004060a1825 */ /* 0x002fc800078e000a */
[----:B--2---:R-:W-:Y:S02]  /*0a40*/  @P1 IMAD.WIDE.U32 R12, R6, 0x4, R12 ;  /* 0x00000004060c1825 */ /* 0x004fe400078e000c */
[----:B------:R-:W2:Y:S04]  /*0a50*/  @P1 LDG.E R10, desc[UR4][R10.64] ;  /* 0x000000040a0a1981 */ /* 0x000ea8000c1e1900 */
[----:B------:R-:W3:Y:S01]  /*0a60*/  @P1 LDG.E R12, desc[UR4][R12.64] ;  /* 0x000000040c0c1981 */ /* 0x000ee2000c1e1900 */
[----:B------:R-:W0:Y:S01]  /*0a70*/  MUFU.RCP R0, R3 ;  /* 0x0000000300007308 */ /* 0x000e220000001000 */
[----:B------:R-:W-:Y:S01]  /*0a80*/  I2FP.F32.U32 R6, R2 ;  /* 0x0000000200067245 */ /* 0x000fe20000201000 */
[----:B------:R-:W-:Y:S06]  /*0a90*/  BSSY.RECONVERGENT B0, `(.L_x_16) ;  /* 0x000000f000007945 */ /* 0x000fec0003800200 */
[----:B------:R-:W1:Y:S01]  /*0aa0*/  FCHK P0, R6, R3 ;  /* 0x0000000306007302 */ /* 0x000e620000000000 */
[----:B0-----:R-:W-:-:S04]  /*0ab0*/  FFMA R9, -R3, R0, 1 ;  /* 0x3f80000003097423 */ /* 0x001fc80000000100 */
[----:B------:R-:W-:-:S04]  /*0ac0*/  FFMA R0, R0, R9, R0 ;  /* 0x0000000900007223 */ /* 0x000fc80000000000 */
[----:B------:R-:W-:-:S04]  /*0ad0*/  FFMA R17, R0, R6, RZ ;  /* 0x0000000600117223 */ /* 0x000fc800000000ff */
[----:B------:R-:W-:-:S04]  /*0ae0*/  FFMA R14, -R3, R17, R6 ;  /* 0x00000011030e7223 */ /* 0x000fc80000000106 */
[----:B------:R-:W-:Y:S01]  /*0af0*/  FFMA R0, R0, R14, R17 ;  /* 0x0000000e00007223 */ /* 0x000fe20000000011 */
[----:B--2---:R-:W-:Y:S01]  /*0b00*/  @P1 FMUL R9, R10, 0.050000000745058059692 ;  /* 0x3d4ccccd0a091820 */ /* 0x004fe20000400000 */
[----:B---3--:R-:W-:-:S03]  /*0b10*/  @P1 FMUL R15, R12, 0.050000000745058059692 ;  /* 0x3d4ccccd0c0f1820 */ /* 0x008fc60000400000 */
[----:B------:R-:W-:Y:S01]  /*0b20*/  @P1 FADD R4, R4, |R9| ;  /* 0x4000000904041221 */ /* 0x000fe20000000000 */
[----:B------:R-:W-:Y:S01]  /*0b30*/  @P1 FADD R8, R8, |R15| ;  /* 0x4000000f08081221 */ /* 0x000fe20000000000 */
[----:B-1----:R-:W-:Y:S06]  /*0b40*/  @!P0 BRA `(.L_x_17) ;  /* 0x00000000000c8947 */ /* 0x002fec0003800000 */
[----:B------:R-:W-:Y:S02]  /*0b50*/  MOV R0, R6 ;  /* 0x0000000600007202 */ /* 0x000fe40000000f00 */
[----:B------:R-:W-:-:S07]  /*0b60*/  MOV R6, 0xb80 ;  /* 0x00000b8000067802 */ /* 0x000fce0000000f00 */
[----:B------:R-:W-:Y:S05]  /*0b70*/  CALL.REL.NOINC `($__internal_1_$__cuda_sm3x_div_rn_noftz_f32_slowpath) ;  /* 0x0000000000e87944 */ /* 0x000fea0003c00000 */
.L_x_17:
[----:B------:R-:W-:Y:S05]  /*0b80*/  BSYNC.RECONVERGENT B0 ;  /* 0x0000000000007941 */ /* 0x000fea0003800200 */
.L_x_16:
[----:B------:R-:W-:Y:S01]  /*0b90*/  IMAD.MOV.U32 R3, RZ, RZ, 0x3cf5c28f ;  /* 0x3cf5c28fff037424 */ /* 0x000fe200078e00ff */
[----:B------:R-:W0:Y:S03]  /*0ba0*/  LDCU UR8, c[0x0][0x3a0] ;  /* 0x00007400ff0877ac */ /* 0x000e260008000800 */
[----:B------:R-:W-:Y:S01]  /*0bb0*/  FFMA R3, R0, R3, 0.019999999552965164185 ;  /* 0x3ca3d70a00037423 */ /* 0x000fe20000000003 */
[----:B------:R-:W1:Y:S03]  /*0bc0*/  LDCU.64 UR6, c[0x0][0x380] ;  /* 0x00007000ff0677ac */ /* 0x000e660008000a00 */
[C---:B------:R-:W-:Y:S01]  /*0bd0*/  FMUL R9, R3.reuse, 1.2000000476837158203 ;  /* 0x3f99999a03097820 */ /* 0x040fe20000400000 */
[C---:B------:R-:W-:Y:S01]  /*0be0*/  FMNMX R6, R3.reuse, R4, !PT ;  /* 0x0000000403067209 */ /* 0x040fe20007800000 */
[----:B------:R-:W-:-:S03]  /*0bf0*/  FMUL R0, R3, 0.80000001192092895508 ;  /* 0x3f4ccccd03007820 */ /* 0x000fc60000400000 */
[C---:B------:R-:W-:Y:S02]  /*0c00*/  FMNMX.NAN R4, R6.reuse, 1, PT ;  /* 0x3f80000006047809 */ /* 0x040fe40003820000 */
[----:B------:R-:W-:Y:S02]  /*0c10*/  FMNMX R9, R9, R8, !PT ;  /* 0x0000000809097209 */ /* 0x000fe40007800000 */
[----:B------:R-:W-:Y:S01]  /*0c20*/  FSETP.GEU.AND P0, PT, R6, RZ, PT ;  /* 0x000000ff0600720b */ /* 0x000fe20003f0e000 */
[----:B------:R-:W-:Y:S01]  /*0c30*/  FMUL R4, R4, 255 ;  /* 0x437f000004047820 */ /* 0x000fe20000400000 */
[----:B------:R-:W-:Y:S01]  /*0c40*/  FMNMX.NAN R3, R9, 1, PT ;  /* 0x3f80000009037809 */ /* 0x000fe20003820000 */
[----:B0-----:R-:W-:Y:S01]  /*0c50*/  IMAD R2, R2, UR8, R5 ;  /* 0x0000000802027c24 */ /* 0x001fe2000f8e0205 */
[----:B------:R-:W-:Y:S02]  /*0c60*/  FMNMX R0, R0, R7, !PT ;  /* 0x0000000700007209 */ /* 0x000fe40007800000 */
[----:B------:R-:W-:Y:S01]  /*0c70*/  FSEL R8, R4, RZ, P0 ;  /* 0x000000ff04087208 */ /* 0x000fe20000000000 */
[----:B------:R-:W-:Y:S01]  /*0c80*/  FMUL R3, R3, 255 ;  /* 0x437f000003037820 */ /* 0x000fe20000400000 */
[----:B------:R-:W-:-:S02]  /*0c90*/  FMNMX.NAN R6, R0, 1, PT ;  /* 0x3f80000000067809 */ /* 0x000fc40003820000 */
[----:B------:R-:W-:Y:S02]  /*0ca0*/  FSETP.GEU.AND P0, PT, R9, RZ, PT ;  /* 0x000000ff0900720b */ /* 0x000fe40003f0e000 */
[----:B------:R0:W2:Y:S01]  /*0cb0*/  F2I.U32.TRUNC.NTZ R9, R8 ;  /* 0x0000000800097305 */ /* 0x0000a2000020f000 */
[----:B------:R-:W-:Y:S01]  /*0cc0*/  FMUL R6, R6, 255 ;  /* 0x437f000006067820 */ /* 0x000fe20000400000 */
[----:B------:R-:W-:Y:S02]  /*0cd0*/  FSEL R4, R3, RZ, P0 ;  /* 0x000000ff03047208 */ /* 0x000fe40000000000 */
[----:B------:R-:W-:Y:S02]  /*0ce0*/  FSETP.GEU.AND P0, PT, R0, RZ, PT ;  /* 0x000000ff0000720b */ /* 0x000fe40003f0e000 */
[----:B------:R-:W-:Y:S02]  /*0cf0*/  SHF.L.U32 R0, R2, 0x2, RZ ;  /* 0x0000000202007819 */ /* 0x000fe400000006ff */
[----:B------:R-:W-:Y:S01]  /*0d00*/  FSEL R6, R6, RZ, P0 ;  /* 0x000000ff06067208 */ /* 0x000fe20000000000 */
[----:B------:R-:W3:Y:S01]  /*0d10*/  F2I.U32.TRUNC.NTZ R7, R4 ;  /* 0x0000000400077305 */ /* 0x000ee2000020f000 */
[----:B-1----:R-:W-:Y:S01]  /*0d20*/  IADD3 R2, P0, PT, R0, UR6, RZ ;  /* 0x0000000600027c10 */ /* 0x002fe2000ff1e0ff */
[----:B0-----:R-:W-:-:S03]  /*0d30*/  IMAD.MOV.U32 R8, RZ, RZ, 0xff ;  /* 0x000000ffff087424 */ /* 0x001fc600078e00ff */
[----:B------:R-:W-:Y:S02]  /*0d40*/  LEA.HI.X.SX32 R3, R0, UR7, 0x1, P0 ;  /* 0x0000000700037c11 */ /* 0x000fe400080f0eff */
[----:B------:R-:W-:Y:S01]  /*0d50*/  PRMT R0, R8, 0x7610, R0 ;  /* 0x0000761008007816 */ /* 0x000fe20000000000 */
[----:B------:R-:W0:Y:S02]  /*0d60*/  F2I.U32.TRUNC.NTZ R5, R6 ;  /* 0x0000000600057305 */ /* 0x000e24000020f000 */
[----:B--2---:R-:W-:Y:S04]  /*0d70*/  STG.E.U8 desc[UR4][R2.64+0x2], R9 ;  /* 0x0000020902007986 */ /* 0x004fe8000c101104 */
[----:B------:R-:W-:Y:S04]  /*0d80*/  STG.E.U8 desc[UR4][R2.64+0x3], R0 ;  /* 0x0000030002007986 */ /* 0x000fe8000c101104 */
[----:B---3--:R-:W-:Y:S04]  /*0d90*/  STG.E.U8 desc[UR4][R2.64], R7 ;  /* 0x0000000702007986 */ /* 0x008fe8000c101104 */
[----:B0-----:R-:W-:Y:S01]  /*0da0*/  STG.E.U8 desc[UR4][R2.64+0x1], R5 ;  /* 0x0000010502007986 */ /* 0x001fe2000c101104 */
[----:B------:R-:W-:Y:S05]  /*0db0*/  EXIT ;  /* 0x000000000000794d */ /* 0x000fea0003800000 */
        .weak           $__internal_0_$__cuda_sm20_sqrt_rn_f32_slowpath
        .type           $__internal_0_$__cuda_sm20_sqrt_rn_f32_slowpath,@function
        .size           $__internal_0_$__cuda_sm20_sqrt_rn_f32_slowpath,($__internal_1_$__cuda_sm3x_div_rn_noftz_f32_slowpath - $__internal_0_$__cuda_sm20_sqrt_rn_f32_slowpath)
$__internal_0_$__cuda_sm20_sqrt_rn_f32_slowpath:
[----:B------:R-:W-:-:S13]  /*0dc0*/  LOP3.LUT P0, RZ, R4, 0x7fffffff, RZ, 0xc0, !PT ;  /* 0x7fffffff04ff7812 */ /* 0x000fda000780c0ff */
[----:B------:R-:W-:Y:S05]  /*0dd0*/  @!P0 BRA `(.L_x_18) ;  /* 0x0000000000448947 */ /* 0x000fea0003800000 */
[----:B------:R-:W-:Y:S02]  /*0de0*/  FSETP.GEU.FTZ.AND P0, PT, R4, RZ, PT ;  /* 0x000000ff0400720b */ /* 0x000fe40003f1e000 */
[----:B------:R-:W-:-:S11]  /*0df0*/  MOV R0, R4 ;  /* 0x0000000400007202 */ /* 0x000fd60000000f00 */
[----:B------:R-:W-:Y:S01]  /*0e00*/  @!P0 IMAD.MOV.U32 R4, RZ, RZ, 0x7fffffff ;  /* 0x7fffffffff048424 */ /* 0x000fe200078e00ff */
[----:B------:R-:W-:Y:S06]  /*0e10*/  @!P0 BRA `(.L_x_18) ;  /* 0x0000000000348947 */ /* 0x000fec0003800000 */
[----:B------:R-:W-:-:S13]  /*0e20*/  FSETP.GTU.FTZ.AND P0, PT, |R0|, +INF , PT ;  /* 0x7f8000000000780b */ /* 0x000fda0003f1c200 */
[----:B------:R-:W-:Y:S01]  /*0e30*/  @P0 FADD.FTZ R4, R0, 1 ;  /* 0x3f80000000040421 */ /* 0x000fe20000010000 */
[----:B------:R-:W-:Y:S06]  /*0e40*/  @P0 BRA `(.L_x_18) ;  /* 0x0000000000280947 */ /* 0x000fec0003800000 */
[----:B------:R-:W-:-:S13]  /*0e50*/  FSETP.NEU.FTZ.AND P0, PT, |R0|, +INF , PT ;  /* 0x7f8000000000780b */ /* 0x000fda0003f1d200 */
[----:B------:R-:W-:-:S04]  /*0e60*/  @P0 FFMA R7, R0, 1.84467440737095516160e+19, RZ ;  /* 0x5f80000000070823 */ /* 0x000fc800000000ff */
[----:B------:R-:W0:Y:S02]  /*0e70*/  @P0 MUFU.RSQ R4, R7 ;  /* 0x0000000700040308 */ /* 0x000e240000001400 */
[----:B0-----:R-:W-:Y:S01]  /*0e80*/  @P0 FMUL.FTZ R8, R7, R4 ;  /* 0x0000000407080220 */ /* 0x001fe20000410000 */
[----:B------:R-:W-:Y:S01]  /*0e90*/  @P0 FMUL.FTZ R10, R4, 0.5 ;  /* 0x3f000000040a0820 */ /* 0x000fe20000410000 */
[----:B------:R-:W-:Y:S02]  /*0ea0*/  @!P0 MOV R4, R0 ;  /* 0x0000000000048202 */ /* 0x000fe40000000f00 */
[----:B------:R-:W-:-:S04]  /*0eb0*/  @P0 FADD.FTZ R9, -R8, -RZ ;  /* 0x800000ff08090221 */ /* 0x000fc80000010100 */
[----:B------:R-:W-:-:S04]  /*0ec0*/  @P0 FFMA R9, R8, R9, R7 ;  /* 0x0000000908090223 */ /* 0x000fc80000000007 */
[----:B------:R-:W-:-:S04]  /*0ed0*/  @P0 FFMA R9, R9, R10, R8 ;  /* 0x0000000a09090223 */ /* 0x000fc80000000008 */
[----:B------:R-:W-:-:S07]  /*0ee0*/  @P0 FMUL.FTZ R4, R9, 2.3283064365386962891e-10 ;  /* 0x2f80000009040820 */ /* 0x000fce0000410000 */
.L_x_18:
[----:B------:R-:W-:Y:S02]  /*0ef0*/  HFMA2 R9, -RZ, RZ, 0, 0 ;  /* 0x00000000ff097431 */ /* 0x000fe400000001ff */
[----:B------:R-:W-:-:S04]  /*0f00*/  IMAD.MOV.U32 R8, RZ, RZ, R11 ;  /* 0x000000ffff087224 */ /* 0x000fc800078e000b */
[----:B------:R-:W-:Y:S05]  /*0f10*/  RET.REL.NODEC R8 `(_Z12renderKernelPhPfS0_S0_iiii) ;  /* 0xfffffff008387950 */ /* 0x000fea0003c3ffff */
        .weak           $__internal_1_$__cuda_sm3x_div_rn_noftz_f32_slowpath
        .type           $__internal_1_$__cuda_sm3x_div_rn_noftz_f32_slowpath,@function
        .size           $__internal_1_$__cuda_sm3x_div_rn_noftz_f32_slowpath,(.L_x_67 - $__internal_1_$__cuda_sm3x_div_rn_noftz_f32_slowpath)
$__internal_1_$__cuda_sm3x_div_rn_noftz_f32_slowpath:
[--C-:B------:R-:W-:Y:S01]  /*0f20*/  SHF.R.U32.HI R10, RZ, 0x17, R3.reuse ;  /* 0x00000017ff0a7819 */ /* 0x100fe20000011603 */
[----:B------:R-:W-:Y:S01]  /*0f30*/  BSSY.RECONVERGENT B1, `(.L_x_19) ;  /* 0x0000063000017945 */ /* 0x000fe20003800200 */
[----:B------:R-:W-:Y:S01]  /*0f40*/  SHF.R.U32.HI R9, RZ, 0x17, R0 ;  /* 0x00000017ff097819 */ /* 0x000fe20000011600 */
[----:B------:R-:W-:Y:S01]  /*0f50*/  IMAD.MOV.U32 R11, RZ, RZ, R3 ;  /* 0x000000ffff0b7224 */ /* 0x000fe200078e0003 */
[----:B------:R-:W-:Y:S02]  /*0f60*/  LOP3.LUT R10, R10, 0xff, RZ, 0xc0, !PT ;  /* 0x000000ff0a0a7812 */ /* 0x000fe400078ec0ff */
[----:B------:R-:W-:-:S03]  /*0f70*/  LOP3.LUT R14, R9, 0xff, RZ, 0xc0, !PT ;  /* 0x000000ff090e7812 */ /* 0x000fc600078ec0ff */
[----:B------:R-:W-:Y:S01]  /*0f80*/  VIADD R13, R10, 0xffffffff ;  /* 0xffffffff0a0d7836 */ /* 0x000fe20000000000 */
[----:B------:R-:W-:-:S04]  /*0f90*/  IADD3 R12, PT, PT, R14, -0x1, RZ ;  /* 0xffffffff0e0c7810 */ /* 0x000fc80007ffe0ff */
[----:B------:R-:W-:-:S04]  /*0fa0*/  ISETP.GT.U32.AND P0, PT, R13, 0xfd, PT ;  /* 0x000000fd0d00780c */ /* 0x000fc80003f04070 */
[----:B------:R-:W-:-:S13]  /*0fb0*/  ISETP.GT.U32.OR P0, PT, R12, 0xfd, P0 ;  /* 0x000000fd0c00780c */ /* 0x000fda0000704470 */
[----:B------:R-:W-:Y:S01]  /*0fc0*/  @!P0 MOV R9, RZ ;  /* 0x000000ff00098202 */ /* 0x000fe20000000f00 */
[----:B------:R-:W-:Y:S06]  /*0fd0*/  @!P0 BRA `(.L_x_20) ;  /* 0x00000000005c8947 */ /* 0x000fec0003800000 */
[----:B------:R-:W-:Y:S02]  /*0fe0*/  FSETP.GTU.FTZ.AND P0, PT, |R0|, +INF , PT ;  /* 0x7f8000000000780b */ /* 0x000fe40003f1c200 */
[----:B------:R-:W-:-:S04]  /*0ff0*/  FSETP.GTU.FTZ.AND P1, PT, |R3|, +INF , PT ;  /* 0x7f8000000300780b */ /* 0x000fc80003f3c200 */
[----:B------:R-:W-:-:S13]  /*1000*/  PLOP3.LUT P0, PT, P0, P1, PT, 0xf8, 0x8f ;  /* 0x00000000008f781c */ /* 0x000fda0000703f70 */
[----:B------:R-:W-:Y:S05]  /*1010*/  @P0 BRA `(.L_x_21) ;  /* 0x00000004004c0947 */ /* 0x000fea0003800000 */
[----:B------:R-:W-:-:S13]  /*1020*/  LOP3.LUT P0, RZ, R11, 0x7fffffff, R0, 0xc8, !PT ;  /* 0x7fffffff0bff7812 */ /* 0x000fda000780c800 */
[----:B------:R-:W-:Y:S05]  /*1030*/  @!P0 BRA `(.L_x_22) ;  /* 0x00000004003c8947 */ /* 0x000fea0003800000 */
[C---:B------:R-:W-:Y:S02]  /*1040*/  FSETP.NEU.FTZ.AND P2, PT, |R0|.reuse, +INF , PT ;  /* 0x7f8000000000780b */ /* 0x040fe40003f5d200 */
[----:B------:R-:W-:Y:S02]  /*1050*/  FSETP.NEU.FTZ.AND P1, PT, |R3|, +INF , PT ;  /* 0x7f8000000300780b */ /* 0x000fe40003f3d200 */
[----:B------:R-:W-:-:S11]  /*1060*/  FSETP.NEU.FTZ.AND P0, PT, |R0|, +INF , PT ;  /* 0x7f8000000000780b */ /* 0x000fd60003f1d200 */
[----:B------:R-:W-:Y:S05]  /*1070*/  @!P1 BRA !P2, `(.L_x_22) ;  /* 0x00000004002c9947 */ /* 0x000fea0005000000 */
[----:B------:R-:W-:-:S04]  /*1080*/  LOP3.LUT P2, RZ, R0, 0x7fffffff, RZ, 0xc0, !PT ;  /* 0x7fffffff00ff7812 */ /* 0x000fc8000784c0ff */
[----:B------:R-:W-:-:S13]  /*1090*/  PLOP3.LUT P1, PT, P1, P2, PT, 0x2f, 0xf2 ;  /* 0x0000000000f2781c */ /* 0x000fda0000f24577 */
[----:B------:R-:W-:Y:S05]  /*10a0*/  @P1 BRA `(.L_x_23) ;  /* 0x0000000400181947 */ /* 0x000fea0003800000 */
[----:B------:R-:W-:-:S04]  /*10b0*/  LOP3.LUT P1, RZ, R11, 0x7fffffff, RZ, 0xc0, !PT ;  /* 0x7fffffff0bff7812 */ /* 0x000fc8000782c0ff */
[----:B------:R-:W-:-:S13]  /*10c0*/  PLOP3.LUT P0, PT, P0, P1, PT, 0x2f, 0xf2 ;  /* 0x0000000000f2781c */ /* 0x000fda0000702577 */
[----:B------:R-:W-:Y:S05]  /*10d0*/  @P0 BRA `(.L_x_24) ;  /* 0x0000000400000947 */ /* 0x000fea0003800000 */
[----:B------:R-:W-:Y:S02]  /*10e0*/  ISETP.GE.AND P0, PT, R12, RZ, PT ;  /* 0x000000ff0c00720c */ /* 0x000fe40003f06270 */
[----:B------:R-:W-:-:S11]  /*10f0*/  ISETP.GE.AND P1, PT, R13, RZ, PT ;  /* 0x000000ff0d00720c */ /* 0x000fd60003f26270 */
[----:B------:R-:W-:Y:S01]  /*1100*/  @P0 IMAD.MOV.U32 R9, RZ, RZ, RZ ;  /* 0x000000ffff090224 */ /* 0x000fe200078e00ff */
[----:B------:R-:W-:Y:S01]  /*1110*/  @!P0 MOV R9, 0xffffffc0 ;  /* 0xffffffc000098802 */ /* 0x000fe20000000f00 */
[----:B------:R-:W-:Y:S01]  /*1120*/  @!P0 FFMA R0, R0, 1.84467440737095516160e+19, RZ ;  /* 0x5f80000000008823 */ /* 0x000fe200000000ff */
[----:B------:R-:W-:-:S03]  /*1130*/  @!P1 FFMA R11, R3, 1.84467440737095516160e+19, RZ ;  /* 0x5f800000030b9823 */ /* 0x000fc600000000ff */
[----:B------:R-:W-:-:S07]  /*1140*/  @!P1 VIADD R9, R9, 0x40 ;  /* 0x0000004009099836 */ /* 0x000fce0000000000 */
.L_x_20:
[----:B------:R-:W-:Y:S01]  /*1150*/  LEA R12, R10, 0xc0800000, 0x17 ;  /* 0xc08000000a0c7811 */ /* 0x000fe200078eb8ff */
[----:B------:R-:W-:Y:S03]  /*1160*/  BSSY.RECONVERGENT B2, `(.L_x_25) ;  /* 0x0000036000027945 */ /* 0x000fe60003800200 */
[----:B------:R-:W-:Y:S01]  /*1170*/  IADD3 R12, PT, PT, -R12, R11, RZ ;  /* 0x0000000b0c0c7210 */ /* 0x000fe20007ffe1ff */
[----:B------:R-:W-:-:S03]  /*1180*/  VIADD R11, R14, 0xffffff81 ;  /* 0xffffff810e0b7836 */ /* 0x000fc60000000000 */
[----:B------:R0:W1:Y:S01]  /*1190*/  MUFU.RCP R13, R12 ;  /* 0x0000000c000d7308 */ /* 0x0000620000001000 */
[----:B------:R-:W-:Y:S01]  /*11a0*/  FADD.FTZ R15, -R12, -RZ ;  /* 0x800000ff0c0f7221 */ /* 0x000fe20000010100 */
[C---:B------:R-:W-:Y:S01]  /*11b0*/  IMAD R0, R11.reuse, -0x800000, R0 ;  /* 0xff8000000b007824 */ /* 0x040fe200078e0200 */
[----:B0-----:R-:W-:-:S04]  /*11c0*/  IADD3 R12, PT, PT, R11, 0x7f, -R10 ;  /* 0x0000007f0b0c7810 */ /* 0x001fc80007ffe80a */
[----:B------:R-:W-:Y:S01]  /*11d0*/  IADD3 R9, PT, PT, R12, R9, RZ ;  /* 0x000000090c097210 */ /* 0x000fe20007ffe0ff */
[----:B-1----:R-:W-:-:S04]  /*11e0*/  FFMA R14, R13, R15, 1 ;  /* 0x3f8000000d0e7423 */ /* 0x002fc8000000000f */
[----:B------:R-:W-:-:S04]  /*11f0*/  FFMA R16, R13, R14, R13 ;  /* 0x0000000e0d107223 */ /* 0x000fc8000000000d */
[----:B------:R-:W-:-:S04]  /*1200*/  FFMA R13, R0, R16, RZ ;  /* 0x00000010000d7223 */ /* 0x000fc800000000ff */
[----:B------:R-:W-:-:S04]  /*1210*/  FFMA R14, R15, R13, R0 ;  /* 0x0000000d0f0e7223 */ /* 0x000fc80000000000 */
[----:B------:R-:W-:-:S04]  /*1220*/  FFMA R13, R16, R14, R13 ;  /* 0x0000000e100d7223 */ /* 0x000fc8000000000d */
[----:B------:R-:W-:-:S04]  /*1230*/  FFMA R14, R15, R13, R0 ;  /* 0x0000000d0f0e7223 */ /* 0x000fc80000000000 */
[----:B------:R-:W-:-:S05]  /*1240*/  FFMA R0, R16, R14, R13 ;  /* 0x0000000e10007223 */ /* 0x000fca000000000d */
[----:B------:R-:W-:-:S04]  /*1250*/  SHF.R.U32.HI R10, RZ, 0x17, R0 ;  /* 0x00000017ff0a7819 */ /* 0x000fc80000011600 */
[----:B------:R-:W-:-:S05]  /*1260*/  LOP3.LUT R10, R10, 0xff, RZ, 0xc0, !PT ;  /* 0x000000ff0a0a7812 */ /* 0x000fca00078ec0ff */
[----:B------:R-:W-:-:S05]  /*1270*/  IMAD.IADD R15, R10, 0x1, R9 ;  /* 0x000000010a0f7824 */ /* 0x000fca00078e0209 */
[----:B------:R-:W-:-:S04]  /*1280*/  IADD3 R10, PT, PT, R15, -0x1, RZ ;  /* 0xffffffff0f0a7810 */ /* 0x000fc80007ffe0ff */
[----:B------:R-:W-:-:S13]  /*1290*/  ISETP.GE.U32.AND P0, PT, R10, 0xfe, PT ;  /* 0x000000fe0a00780c */ /* 0x000fda0003f06070 */
[----:B------:R-:W-:Y:S05]  /*12a0*/  @!P0 BRA `(.L_x_26) ;  /* 0x0000000000808947 */ /* 0x000fea0003800000 */
[----:B------:R-:W-:-:S13]  /*12b0*/  ISETP.GT.AND P0, PT, R15, 0xfe, PT ;  /* 0x000000fe0f00780c */ /* 0x000fda0003f04270 */
[----:B------:R-:W-:Y:S05]  /*12c0*/  @P0 BRA `(.L_x_27) ;  /* 0x00000000006c0947 */ /* 0x000fea0003800000 */
[----:B------:R-:W-:-:S13]  /*12d0*/  ISETP.GE.AND P0, PT, R15, 0x1, PT ;  /* 0x000000010f00780c */ /* 0x000fda0003f06270 */
[----:B------:R-:W-:Y:S05]  /*12e0*/  @P0 BRA `(.L_x_28) ;  /* 0x0000000000740947 */ /* 0x000fea0003800000 */
[----:B------:R-:W-:Y:S02]  /*12f0*/  ISETP.GE.AND P0, PT, R15, -0x18, PT ;  /* 0xffffffe80f00780c */ /* 0x000fe40003f06270 */
[----:B------:R-:W-:-:S11]  /*1300*/  LOP3.LUT R0, R0, 0x80000000, RZ, 0xc0, !PT ;  /* 0x8000000000007812 */ /* 0x000fd600078ec0ff */
[----:B------:R-:W-:Y:S05]  /*1310*/  @!P0 BRA `(.L_x_28) ;  /* 0x0000000000688947 */ /* 0x000fea0003800000 */
[CCC-:B------:R-:W-:Y:S01]  /*1320*/  FFMA.RZ R9, R16.reuse, R14.reuse, R13.reuse ;  /* 0x0000000e10097223 */ /* 0x1c0fe2000000c00d */
[C---:B------:R-:W-:Y:S02]  /*1330*/  VIADD R12, R15.reuse, 0x20 ;  /* 0x000000200f0c7836 */ /* 0x040fe40000000000 */
[CCC-:B------:R-:W-:Y:S01]  /*1340*/  FFMA.RM R10, R16.reuse, R14.reuse, R13.reuse ;  /* 0x0000000e100a7223 */ /* 0x1c0fe2000000400d */
[----:B------:R-:W-:Y:S02]  /*1350*/  ISETP.NE.AND P2, PT, R15, RZ, PT ;  /* 0x000000ff0f00720c */ /* 0x000fe40003f45270 */
[----:B------:R-:W-:Y:S01]  /*1360*/  LOP3.LUT R11, R9, 0x7fffff, RZ, 0xc0, !PT ;  /* 0x007fffff090b7812 */ /* 0x000fe200078ec0ff */
[----:B------:R-:W-:Y:S01]  /*1370*/  FFMA.RP R9, R16, R14, R13 ;  /* 0x0000000e10097223 */ /* 0x000fe2000000800d */
[----:B------:R-:W-:Y:S02]  /*1380*/  ISETP.NE.AND P1, PT, R15, RZ, PT ;  /* 0x000000ff0f00720c */ /* 0x000fe40003f25270 */
[----:B------:R-:W-:-:S02]  /*1390*/  LOP3.LUT R11, R11, 0x800000, RZ, 0xfc, !PT ;  /* 0x008000000b0b7812 */ /* 0x000fc400078efcff */
[----:B------:R-:W-:Y:S02]  /*13a0*/  IADD3 R13, PT, PT, -R15, RZ, RZ ;  /* 0x000000ff0f0d7210 */ /* 0x000fe40007ffe1ff */
[----:B------:R-:W-:Y:S02]  /*13b0*/  SHF.L.U32 R12, R11, R12, RZ ;  /* 0x0000000c0b0c7219 */ /* 0x000fe400000006ff */
[----:B------:R-:W-:Y:S02]  /*13c0*/  FSETP.NEU.FTZ.AND P0, PT, R9, R10, PT ;  /* 0x0000000a0900720b */ /* 0x000fe40003f1d000 */
[----:B------:R-:W-:Y:S02]  /*13d0*/  SEL R10, R13, RZ, P2 ;  /* 0x000000ff0d0a7207 */ /* 0x000fe40001000000 */
[----:B------:R-:W-:Y:S02]  /*13e0*/  ISETP.NE.AND P1, PT, R12, RZ, P1 ;  /* 0x000000ff0c00720c */ /* 0x000fe40000f25270 */
[----:B------:R-:W-:-:S02]  /*13f0*/  SHF.R.U32.HI R10, RZ, R10, R11 ;  /* 0x0000000aff0a7219 */ /* 0x000fc4000001160b */
[----:B------:R-:W-:Y:S02]  /*1400*/  PLOP3.LUT P0, PT, P0, P1, PT, 0xf8, 0x8f ;  /* 0x00000000008f781c */ /* 0x000fe40000703f70 */
[----:B------:R-:W-:Y:S02]  /*1410*/  SHF.R.U32.HI R12, RZ, 0x1, R10 ;  /* 0x00000001ff0c7819 */ /* 0x000fe4000001160a */
[----:B------:R-:W-:-:S04]  /*1420*/  SEL R9, RZ, 0x1, !P0 ;  /* 0x00000001ff097807 */ /* 0x000fc80004000000 */
[----:B------:R-:W-:-:S04]  /*1430*/  LOP3.LUT R9, R9, 0x1, R12, 0xf8, !PT ;  /* 0x0000000109097812 */ /* 0x000fc800078ef80c */
[----:B------:R-:W-:-:S05]  /*1440*/  LOP3.LUT R9, R9, R10, RZ, 0xc0, !PT ;  /* 0x0000000a09097212 */ /* 0x000fca00078ec0ff */
[----:B------:R-:W-:-:S05]  /*1450*/  IMAD.IADD R9, R12, 0x1, R9 ;  /* 0x000000010c097824 */ /* 0x000fca00078e0209 */
[----:B------:R-:W-:Y:S01]  /*1460*/  LOP3.LUT R0, R9, R0, RZ, 0xfc, !PT ;  /* 0x0000000009007212 */ /* 0x000fe200078efcff */
[----:B------:R-:W-:Y:S06]  /*1470*/  BRA `(.L_x_28) ;  /* 0x0000000000107947 */ /* 0x000fec0003800000 */
.L_x_27:
[----:B------:R-:W-:-:S04]  /*1480*/  LOP3.LUT R0, R0, 0x80000000, RZ, 0xc0, !PT ;  /* 0x8000000000007812 */ /* 0x000fc800078ec0ff */
[----:B------:R-:W-:Y:S01]  /*1490*/  LOP3.LUT R0, R0, 0x7f800000, RZ, 0xfc, !PT ;  /* 0x7f80000000007812 */ /* 0x000fe200078efcff */
[----:B------:R-:W-:Y:S06]  /*14a0*/  BRA `(.L_x_28) ;  /* 0x0000000000047947 */ /* 0x000fec0003800000 */
.L_x_26:
[----:B------:R-:W-:-:S07]  /*14b0*/  LEA R0, R9, R0, 0x17 ;  /* 0x0000000009007211 */ /* 0x000fce00078eb8ff */
.L_x_28:
[----:B------:R-:W-:Y:S05]  /*14c0*/  BSYNC.RECONVERGENT B2 ;  /* 0x0000000000027941 */ /* 0x000fea0003800200 */
.L_x_25:
[----:B------:R-:W-:Y:S05]  /*14d0*/  BRA `(.L_x_29) ;  /* 0x0000000000207947 */ /* 0x000fea0003800000 */
.L_x_24:
[----:B------:R-:W-:-:S04]  /*14e0*/  LOP3.LUT R0, R11, 0x80000000, R0, 0x48, !PT ;  /* 0x800000000b007812 */ /* 0x000fc800078e4800 */
[----:B------:R-:W-:Y:S01]  /*14f0*/  LOP3.LUT R0, R0, 0x7f800000, RZ, 0xfc, !PT ;  /* 0x7f80000000007812 */ /* 0x000fe200078efcff */
[----:B------:R-:W-:Y:S06]  /*1500*/  BRA `(.L_x_29) ;  /* 0x0000000000147947 */ /* 0x000fec0003800000 */
.L_x_23:
[----:B------:R-:W-:Y:S01]  /*1510*/  LOP3.LUT R0, R11, 0x80000000, R0, 0x48, !PT ;  /* 0x800000000b007812 */ /* 0x000fe200078e4800 */
[----:B------:R-:W-:Y:S06]  /*1520*/  BRA `(.L_x_29) ;  /* 0x00000000000c7947 */ /* 0x000fec0003800000 */
.L_x_22:
[----:B------:R-:W0:Y:S01]  /*1530*/  MUFU.RSQ R0, -QNAN ;  /* 0xffc0000000007908 */ /* 0x000e220000001400 */
[----:B------:R-:W-:Y:S05]  /*1540*/  BRA `(.L_x_29) ;  /* 0x0000000000047947 */ /* 0x000fea0003800000 */
.L_x_21:
[----:B------:R-:W-:-:S07]  /*1550*/  FADD.FTZ R0, R0, R3 ;  /* 0x0000000300007221 */ /* 0x000fce0000010000 */
.L_x_29:
[----:B------:R-:W-:Y:S05]  /*1560*/  BSYNC.RECONVERGENT B1 ;  /* 0x0000000000017941 */ /* 0x000fea0003800200 */
.L_x_19:
[----:B------:R-:W-:Y:S02]  /*1570*/  HFMA2 R11, -RZ, RZ, 0, 0 ;  /* 0x00000000ff0b7431 */ /* 0x000fe400000001ff */
[----:B------:R-:W-:-:S04]  /*1580*/  IMAD.MOV.U32 R10, RZ, RZ, R6 ;  /* 0x000000ffff0a7224 */ /* 0x000fc800078e0006 */
[----:B0-----:R-:W-:Y:S05]  /*1590*/  RET.REL.NODEC R10 `(_Z12renderKernelPhPfS0_S0_iiii) ;  /* 0xffffffe80a987950 */ /* 0x001fea0003c3ffff */
.L_x_30:
        /* <DEDUP_REMOVED lines=14> */
.L_x_67:


//--------------------- .text._Z19splatVelocityKernelPfS_iiffff --------------------------
	.section	.text._Z19splatVelocityKernelPfS_iiffff,"ax",@progbits
	.align	128
        .global         _Z19splatVelocityKernelPfS_iiffff
        .type           _Z19splatVelocityKernelPfS_iiffff,@function
        .size           _Z19splatVelocityKernelPfS_iiffff,(.L_x_68 - _Z19splatVelocityKernelPfS_iiffff)
        .other          _Z19splatVelocityKernelPfS_iiffff,@"STO_CUDA_ENTRY STV_DEFAULT"
_Z19splatVelocityKernelPfS_iiffff:
.text._Z19splatVelocityKernelPfS_iiffff:
[----:B------:R-:W-:Y:S01]  /*0000*/  LDC R1, c[0x0][0x37c] ;  /* 0x0000df00ff017b82 */ /* 0x000fe20000000800 */
[----:B------:R-:W0:Y:S07]  /*0010*/  S2R R0, SR_TID.Y ;  /* 0x0000000000007919 */ /* 0x000e2e0000002200 */
[----:B------:R-:W1:Y:S01]  /*0020*/  LDC R2, c[0x0][0x360] ;  /* 0x0000d800ff027b82 */ /* 0x000e620000000800 */
[----:B------:R-:W1:Y:S07]  /*0030*/  S2R R3, SR_TID.X ;  /* 0x0000000000037919 */ /* 0x000e6e0000002100 */
[----:B------:R-:W0:Y:S08]  /*0040*/  S2UR UR5, SR_CTAID.Y ;  /* 0x00000000000579c3 */ /* 0x000e300000002600 */
[----:B------:R-:W0:Y:S08]  /*0050*/  LDC R5, c[0x0][0x364] ;  /* 0x0000d900ff057b82 */ /* 0x000e300000000800 */
[----:B------:R-:W1:Y:S01]  /*0060*/  S2UR UR4, SR_CTAID.X ;  /* 0x00000000000479c3 */ /* 0x000e620000002500 */
[----:B0-----:R-:W-:-:S05]  /*0070*/  IMAD R5, R5, UR5, R0 ;  /* 0x0000000505057c24 */ /* 0x001fca000f8e0200 */
[----:B------:R-:W-:Y:S01]  /*0080*/  ISETP.GT.U32.AND P0, PT, R5, 0xff, PT ;  /* 0x000000ff0500780c */ /* 0x000fe20003f04070 */
[----:B-1----:R-:W-:-:S05]  /*0090*/  IMAD R2, R2, UR4, R3 ;  /* 0x0000000402027c24 */ /* 0x002fca000f8e0203 */
[----:B------:R-:W-:-:S13]  /*00a0*/  ISETP.GT.OR P0, PT, R2, 0xff, P0 ;  /* 0x000000ff0200780c */ /* 0x000fda0000704670 */
[----:B------:R-:W-:Y:S05]  /*00b0*/  @P0 EXIT ;  /* 0x000000000000094d */ /* 0x000fea0003800000 */
[----:B------:R-:W0:Y:S01]  /*00c0*/  LDCU.64 UR4, c[0x0][0x390] ;  /* 0x00007200ff0477ac */ /* 0x000e220008000a00 */
[----:B------:R-:W1:Y:S01]  /*00d0*/  LDC R7, c[0x0][0x398] ;  /* 0x0000e600ff077b82 */ /* 0x000e620000000800 */
[----:B0-----:R-:W-:Y:S02]  /*00e0*/  VIADD R3, R5, -UR5 ;  /* 0x8000000505037c36 */ /* 0x001fe40008000000 */
[----:B------:R-:W-:-:S03]  /*00f0*/  VIADD R0, R2, -UR4 ;  /* 0x8000000402007c36 */ /* 0x000fc60008000000 */
[----:B------:R-:W-:Y:S02]  /*0100*/  I2FP.F32.S32 R3, R3 ;  /* 0x0000000300037245 */ /* 0x000fe40000201400 */
[----:B------:R-:W-:Y:S01]  /*0110*/  I2FP.F32.S32 R0, R0 ;  /* 0x0000000000007245 */ /* 0x000fe20000201400 */
[----:B-1----:R-:W-:Y:S02]  /*0120*/  FMUL R7, R7, R7 ;  /* 0x0000000707077220 */ /* 0x002fe40000400000 */
[----:B------:R-:W-:-:S04]  /*0130*/  FMUL R3, R3, R3 ;  /* 0x0000000303037220 */ /* 0x000fc80000400000 */
[----:B------:R-:W-:-:S05]  /*0140*/  FFMA R0, R0, R0, R3 ;  /* 0x0000000000007223 */ /* 0x000fca0000000003 */
[----:B------:R-:W-:-:S13]  /*0150*/  FSETP.GEU.AND P0, PT, R0, R7, PT ;  /* 0x000000070000720b */ /* 0x000fda0003f0e000 */
[----:B------:R-:W-:Y:S05]  /*0160*/  @P0 EXIT ;  /* 0x000000000000094d */ /* 0x000fea0003800000 */
[----:B------:R-:W-:Y:S01]  /*0170*/  FMUL R3, R7, -0.25 ;  /* 0xbe80000007037820 */ /* 0x000fe20000400000 */
[----:B------:R-:W0:Y:S01]  /*0180*/  LDCU.64 UR4, c[0x0][0x358] ;  /* 0x00006b00ff0477ac */ /* 0x000e220008000a00 */
[----:B------:R-:W-:Y:S02]  /*0190*/  BSSY.RECONVERGENT B0, `(.L_x_31) ;  /* 0x000000c000007945 */ /* 0x000fe40003800200 */
[----:B------:R-:W1:Y:S08]  /*01a0*/  MUFU.RCP R4, R3 ;  /* 0x0000000300047308 */ /* 0x000e700000001000 */
        /* <DEDUP_REMOVED lines=8> */
[----:B------:R-:W-:Y:S05]  /*0230*/  CALL.REL.NOINC `($__internal_2_$__cuda_sm3x_div_rn_noftz_f32_slowpath) ;  /* 0x00000000006c7944 */ /* 0x000fea0003c00000 */
[----:B------:R-:W-:-:S07]  /*0240*/  IMAD.MOV.U32 R4, RZ, RZ, R0 ;  /* 0x000000ffff047224 */ /* 0x000fce00078e0000 */
.L_x_32:
[----:B------:R-:W-:Y:S05]  /*0250*/  BSYNC.RECONVERGENT B0 ;  /* 0x0000000000007941 */ /* 0x000fea0003800200 */
.L_x_31:
[----:B------:R-:W0:Y:S01]  /*0260*/  LDC.64 R6, c[0x0][0x380] ;  /* 0x0000e000ff067b82 */ /* 0x000e220000000a00 */
[----:B------:R-:W-:Y:S01]  /*0270*/  IMAD R9, R5, 0x100, R2 ;  /* 0x0000010005097824 */ /* 0x000fe200078e0202 */
[----:B------:R-:W1:Y:S01]  /*0280*/  LDCU.64 UR8, c[0x0][0x3a0] ;  /* 0x00007400ff0877ac */ /* 0x000e620008000a00 */
[----:B------:R-:W2:Y:S02]  /*0290*/  LDCU UR6, c[0x0][0x39c] ;  /* 0x00007380ff0677ac */ /* 0x000ea40008000800 */
[----:B0-----:R-:W-:-:S05]  /*02a0*/  IMAD.WIDE R2, R9, 0x4, R6 ;  /* 0x0000000409027825 */ /* 0x001fca00078e0206 */
[----:B------:R-:W2:Y:S01]  /*02b0*/  LDG.E R11, desc[UR4][R2.64] ;  /* 0x00000004020b7981 */ /* 0x000ea2000c1e1900 */
[----:B------:R-:W-:Y:S02]  /*02c0*/  HFMA2 R5, -RZ, RZ, 0.96630859375, -0.0022525787353515625 ;  /* 0x3bbb989dff057431 */ /* 0x000fe400000001ff */
[----:B------:R-:W-:-:S03]  /*02d0*/  IMAD.MOV.U32 R7, RZ, RZ, 0x437c0000 ;  /* 0x437c0000ff077424 */ /* 0x000fc600078e00ff */
[----:B------:R-:W-:-:S04]  /*02e0*/  FFMA.SAT R0, R4, R5, 0.5 ;  /* 0x3f00000004007423 */ /* 0x000fc80000002005 */
[----:B------:R-:W-:-:S04]  /*02f0*/  FFMA.RM R0, R0, R7, 12582913 ;  /* 0x4b40000100007423 */ /* 0x000fc80000004007 */
[C---:B------:R-:W-:Y:S01]  /*0300*/  FADD R5, R0.reuse, -12583039 ;  /* 0xcb40007f00057421 */ /* 0x040fe20000000000 */
[----:B------:R-:W-:-:S03]  /*0310*/  IMAD.SHL.U32 R0, R0, 0x800000, RZ ;  /* 0x0080000000007824 */ /* 0x000fc600078e00ff */
[----:B------:R-:W-:-:S04]  /*0320*/  FFMA R5, R4, 1.4426950216293334961, -R5 ;  /* 0x3fb8aa3b04057823 */ /* 0x000fc80000000805 */
[----:B------:R-:W-:Y:S02]  /*0330*/  FFMA R6, R4, 1.925963033500011079e-08, R5 ;  /* 0x32a5706004067823 */ /* 0x000fe40000000005 */
[----:B------:R-:W0:Y:S02]  /*0340*/  LDC.64 R4, c[0x0][0x388] ;  /* 0x0000e200ff047b82 */ /* 0x000e240000000a00 */
[----:B------:R-:W3:Y:S02]  /*0350*/  MUFU.EX2 R7, R6 ;  /* 0x0000000600077308 */ /* 0x000ee40000000800 */
[----:B---3--:R-:W-:-:S04]  /*0360*/  FMUL R0, R0, R7 ;  /* 0x0000000700007220 */ /* 0x008fc80000400000 */
[----:B-1----:R-:W-:Y:S01]  /*0370*/  FMUL R0, R0, UR9 ;  /* 0x0000000900007c20 */ /* 0x002fe20008400000 */
[----:B0-----:R-:W-:-:S04]  /*0380*/  IMAD.WIDE R4, R9, 0x4, R4 ;  /* 0x0000000409047825 */ /* 0x001fc800078e0204 */
[----:B--2---:R-:W-:-:S05]  /*0390*/  FFMA R11, R0, UR6, R11 ;  /* 0x00000006000b7c23 */ /* 0x004fca000800000b */
[----:B------:R-:W-:Y:S04]  /*03a0*/  STG.E desc[UR4][R2.64], R11 ;  /* 0x0000000b02007986 */ /* 0x000fe8000c101904 */
[----:B------:R-:W2:Y:S02]  /*03b0*/  LDG.E R7, desc[UR4][R4.64] ;  /* 0x0000000404077981 */ /* 0x000ea4000c1e1900 */
[----:B--2---:R-:W-:-:S05]  /*03c0*/  FFMA R7, R0, UR8, R7 ;  /* 0x0000000800077c23 */ /* 0x004fca0008000007 */
[----:B------:R-:W-:Y:S01]  /*03d0*/  STG.E desc[UR4][R4.64], R7 ;  /* 0x0000000704007986 */ /* 0x000fe2000c101904 */
[----:B------:R-:W-:Y:S05]  /*03e0*/  EXIT ;  /* 0x000000000000794d */ /* 0x000fea0003800000 */
        .weak           $__internal_2_$__cuda_sm3x_div_rn_noftz_f32_slowpath
        .type           $__internal_2_$__cuda_sm3x_div_rn_noftz_f32_slowpath,@function
        .size           $__internal_2_$__cuda_sm3x_div_rn_noftz_f32_slowpath,(.L_x_68 - $__internal_2_$__cuda_sm3x_div_rn_noftz_f32_slowpath)
$__internal_2_$__cuda_sm3x_div_rn_noftz_f32_slowpath:
[--C-:B------:R-:W-:Y:S01]  /*03f0*/  SHF.R.U32.HI R7, RZ, 0x17, R3.reuse ;  /* 0x00000017ff077819 */ /* 0x100fe20000011603 */
[----:B------:R-:W-:Y:S01]  /*0400*/  BSSY.RECONVERGENT B1, `(.L_x_33) ;  /* 0x0000064000017945 */ /* 0x000fe20003800200 */
[--C-:B------:R-:W-:Y:S01]  /*0410*/  SHF.R.U32.HI R6, RZ, 0x17, R0.reuse ;  /* 0x00000017ff067819 */ /* 0x100fe20000011600 */
[----:B------:R-:W-:Y:S01]  /*0420*/  IMAD.MOV.U32 R8, RZ, RZ, R0 ;  /* 0x000000ffff087224 */ /* 0x000fe200078e0000 */
[----:B------:R-:W-:Y:S01]  /*0430*/  LOP3.LUT R7, R7, 0xff, RZ, 0xc0, !PT ;  /* 0x000000ff07077812 */ /* 0x000fe200078ec0ff */
[----:B------:R-:W-:Y:S01]  /*0440*/  IMAD.MOV.U32 R9, RZ, RZ, R3 ;  /* 0x000000ffff097224 */ /* 0x000fe200078e0003 */
[----:B------:R-:W-:-:S03]  /*0450*/  LOP3.LUT R6, R6, 0xff, RZ, 0xc0, !PT ;  /* 0x000000ff06067812 */ /* 0x000fc600078ec0ff */
[----:B------:R-:W-:Y:S01]  /*0460*/  VIADD R12, R7, 0xffffffff ;  /* 0xffffffff070c7836 */ /* 0x000fe20000000000 */
[----:B------:R-:W-:-:S04]  /*0470*/  IADD3 R11, PT, PT, R6, -0x1, RZ ;  /* 0xffffffff060b7810 */ /* 0x000fc80007ffe0ff */
[----:B------:R-:W-:-:S04]  /*0480*/  ISETP.GT.U32.AND P0, PT, R12, 0xfd, PT ;  /* 0x000000fd0c00780c */ /* 0x000fc80003f04070 */
[----:B------:R-:W-:-:S13]  /*0490*/  ISETP.GT.U32.OR P0, PT, R11, 0xfd, P0 ;  /* 0x000000fd0b00780c */ /* 0x000fda0000704470 */
[----:B------:R-:W-:Y:S01]  /*04a0*/  @!P0 IMAD.MOV.U32 R10, RZ, RZ, RZ ;  /* 0x000000ffff0a8224 */ /* 0x000fe200078e00ff */
        /* <DEDUP_REMOVED lines=19> */
[----:B------:R-:W-:Y:S01]  /*05e0*/  @P0 MOV R10, RZ ;  /* 0x000000ff000a0202 */ /* 0x000fe20000000f00 */
[----:B------:R-:W-:Y:S02]  /*05f0*/  @!P0 IMAD.MOV.U32 R10, RZ, RZ, -0x40 ;  /* 0xffffffc0ff0a8424 */ /* 0x000fe400078e00ff */
[----:B------:R-:W-:Y:S01]  /*0600*/  @!P0 FFMA R8, R0, 1.84467440737095516160e+19, RZ ;  /* 0x5f80000000088823 */ /* 0x000fe200000000ff */
[----:B------:R-:W-:Y:S01]  /*0610*/  @!P1 FFMA R9, R3, 1.84467440737095516160e+19, RZ ;  /* 0x5f80000003099823 */ /* 0x000fe200000000ff */
[----:B------:R-:W-:-:S07]  /*0620*/  @!P1 VIADD R10, R10, 0x40 ;  /* 0x000000400a0a9836 */ /* 0x000fce0000000000 */
.L_x_34:
[----:B------:R-:W-:Y:S01]  /*0630*/  LEA R0, R7, 0xc0800000, 0x17 ;  /* 0xc080000007007811 */ /* 0x000fe200078eb8ff */
[----:B------:R-:W-:Y:S01]  /*0640*/  BSSY.RECONVERGENT B2, `(.L_x_39) ;  /* 0x0000036000027945 */ /* 0x000fe20003800200 */
[----:B------:R-:W-:-:S03]  /*0650*/  IADD3 R6, PT, PT, R6, -0x7f, RZ ;  /* 0xffffff8106067810 */ /* 0x000fc60007ffe0ff */
[----:B------:R-:W-:Y:S01]  /*0660*/  IMAD.IADD R9, R9, 0x1, -R0 ;  /* 0x0000000109097824 */ /* 0x000fe200078e0a00 */
[C---:B------:R-:W-:Y:S01]  /*0670*/  IADD3 R7, PT, PT, R6.reuse, 0x7f, -R7 ;  /* 0x0000007f06077810 */ /* 0x040fe20007ffe807 */
[----:B------:R-:W-:Y:S02]  /*0680*/  IMAD R0, R6, -0x800000, R8 ;  /* 0xff80000006007824 */ /* 0x000fe400078e0208 */
[----:B------:R-:W0:Y:S01]  /*0690*/  MUFU.RCP R3, R9 ;  /* 0x0000000900037308 */ /* 0x000e220000001000 */
[----:B------:R-:W-:Y:S01]  /*06a0*/  FADD.FTZ R11, -R9, -RZ ;  /* 0x800000ff090b7221 */ /* 0x000fe20000010100 */
[----:B------:R-:W-:-:S03]  /*06b0*/  IMAD.IADD R7, R7, 0x1, R10 ;  /* 0x0000000107077824 */ /* 0x000fc600078e020a */
[----:B0-----:R-:W-:-:S04]  /*06c0*/  FFMA R12, R3, R11, 1 ;  /* 0x3f800000030c7423 */ /* 0x001fc8000000000b */
        /* <DEDUP_REMOVED lines=8> */
[----:B------:R-:W-:-:S04]  /*0750*/  IMAD.IADD R9, R3, 0x1, R7 ;  /* 0x0000000103097824 */ /* 0x000fc800078e0207 */
[----:B------:R-:W-:-:S05]  /*0760*/  VIADD R3, R9, 0xffffffff ;  /* 0xffffffff09037836 */ /* 0x000fca0000000000 */
        /* <DEDUP_REMOVED lines=10> */
[CCC-:B------:R-:W-:Y:S01]  /*0810*/  FFMA.RM R6, R12.reuse, R8.reuse, R13.reuse ;  /* 0x000000080c067223 */ /* 0x1c0fe2000000400d */
[C---:B------:R-:W-:Y:S02]  /*0820*/  ISETP.NE.AND P2, PT, R9.reuse, RZ, PT ;  /* 0x000000ff0900720c */ /* 0x040fe40003f45270 */
[----:B------:R-:W-:Y:S02]  /*0830*/  ISETP.NE.AND P1, PT, R9, RZ, PT ;  /* 0x000000ff0900720c */ /* 0x000fe40003f25270 */
[----:B------:R-:W-:Y:S01]  /*0840*/  LOP3.LUT R7, R3, 0x7fffff, RZ, 0xc0, !PT ;  /* 0x007fffff03077812 */ /* 0x000fe200078ec0ff */
[----:B------:R-:W-:Y:S01]  /*0850*/  FFMA.RP R3, R12, R8, R13 ;  /* 0x000000080c037223 */ /* 0x000fe2000000800d */
[----:B------:R-:W-:Y:S01]  /*0860*/  IADD3 R8, PT, PT, R9, 0x20, RZ ;  /* 0x0000002009087810 */ /* 0x000fe20007ffe0ff */
[----:B------:R-:W-:Y:S01]  /*0870*/  IMAD.MOV R9, RZ, RZ, -R9 ;  /* 0x000000ffff097224 */ /* 0x000fe200078e0a09 */
[----:B------:R-:W-:-:S02]  /*0880*/  LOP3.LUT R7, R7, 0x800000, RZ, 0xfc, !PT ;  /* 0x0080000007077812 */ /* 0x000fc400078efcff */
[----:B------:R-:W-:Y:S02]  /*0890*/  FSETP.NEU.FTZ.AND P0, PT, R3, R6, PT ;  /* 0x000000060300720b */ /* 0x000fe40003f1d000 */
[----:B------:R-:W-:Y:S02]  /*08a0*/  SHF.L.U32 R8, R7, R8, RZ ;  /* 0x0000000807087219 */ /* 0x000fe400000006ff */
[----:B------:R-:W-:Y:S02]  /*08b0*/  SEL R6, R9, RZ, P2 ;  /* 0x000000ff09067207 */ /* 0x000fe40001000000 */
[----:B------:R-:W-:Y:S02]  /*08c0*/  ISETP.NE.AND P1, PT, R8, RZ, P1 ;  /* 0x000000ff0800720c */ /* 0x000fe40000f25270 */
[----:B------:R-:W-:Y:S02]  /*08d0*/  SHF.R.U32.HI R6, RZ, R6, R7 ;  /* 0x00000006ff067219 */ /* 0x000fe40000011607 */
[----:B------:R-:W-:-:S02]  /*08e0*/  PLOP3.LUT P0, PT, P0, P1, PT, 0xf8, 0x8f ;  /* 0x00000000008f781c */ /* 0x000fc40000703f70 */
[----:B------:R-:W-:Y:S02]  /*08f0*/  SHF.R.U32.HI R8, RZ, 0x1, R6 ;  /* 0x00000001ff087819 */ /* 0x000fe40000011606 */
[----:B------:R-:W-:-:S04]  /*0900*/  SEL R3, RZ, 0x1, !P0 ;  /* 0x00000001ff037807 */ /* 0x000fc80004000000 */
[----:B------:R-:W-:-:S04]  /*0910*/  LOP3.LUT R3, R3, 0x1, R8, 0xf8, !PT ;  /* 0x0000000103037812 */ /* 0x000fc800078ef808 */
[----:B------:R-:W-:-:S05]  /*0920*/  LOP3.LUT R3, R3, R6, RZ, 0xc0, !PT ;  /* 0x0000000603037212 */ /* 0x000fca00078ec0ff */
[----:B------:R-:W-:-:S05]  /*0930*/  IMAD.IADD R3, R8, 0x1, R3 ;  /* 0x0000000108037824 */ /* 0x000fca00078e0203 */
[----:B------:R-:W-:Y:S01]  /*0940*/  LOP3.LUT R0, R3, R0, RZ, 0xfc, !PT ;  /* 0x0000000003007212 */ /* 0x000fe200078efcff */
[----:B------:R-:W-:Y:S06]  /*0950*/  BRA `(.L_x_42) ;  /* 0x0000000000107947 */ /* 0x000fec0003800000 */
.L_x_41:
[----:B------:R-:W-:-:S04]  /*0960*/  LOP3.LUT R0, R0, 0x80000000, RZ, 0xc0, !PT ;  /* 0x8000000000007812 */ /* 0x000fc800078ec0ff */
[----:B------:R-:W-:Y:S01]  /*0970*/  LOP3.LUT R0, R0, 0x7f800000, RZ, 0xfc, !PT ;  /* 0x7f80000000007812 */ /* 0x000fe200078efcff */
[----:B------:R-:W-:Y:S06]  /*0980*/  BRA `(.L_x_42) ;  /* 0x0000000000047947 */ /* 0x000fec0003800000 */
.L_x_40:
[----:B------:R-:W-:-:S07]  /*0990*/  IMAD R0, R7, 0x800000, R0 ;  /* 0x0080000007007824 */ /* 0x000fce00078e0200 */
.L_x_42:
[----:B------:R-:W-:Y:S05]  /*09a0*/  BSYNC.RECONVERGENT B2 ;  /* 0x0000000000027941 */ /* 0x000fea0003800200 */
.L_x_39:
[----:B------:R-:W-:Y:S05]  /*09b0*/  BRA `(.L_x_43) ;  /* 0x0000000000207947 */ /* 0x000fea0003800000 */
.L_x_38:
[----:B------:R-:W-:-:S04]  /*09c0*/  LOP3.LUT R0, R9, 0x80000000, R8, 0x48, !PT ;  /* 0x8000000009007812 */ /* 0x000fc800078e4808 */
[----:B------:R-:W-:Y:S01]  /*09d0*/  LOP3.LUT R0, R0, 0x7f800000, RZ, 0xfc, !PT ;  /* 0x7f80000000007812 */ /* 0x000fe200078efcff */
[----:B------:R-:W-:Y:S06]  /*09e0*/  BRA `(.L_x_43) ;  /* 0x0000000000147947 */ /* 0x000fec0003800000 */
.L_x_37:
[----:B------:R-:W-:Y:S01]  /*09f0*/  LOP3.LUT R0, R9, 0x80000000, R8, 0x48, !PT ;  /* 0x8000000009007812 */ /* 0x000fe200078e4808 */
[----:B------:R-:W-:Y:S06]  /*0a00*/  BRA `(.L_x_43) ;  /* 0x00000000000c7947 */ /* 0x000fec0003800000 */
.L_x_36:
[----:B------:R-:W0:Y:S01]  /*0a10*/  MUFU.RSQ R0, -QNAN ;  /* 0xffc0000000007908 */ /* 0x000e220000001400 */
[----:B------:R-:W-:Y:S05]  /*0a20*/  BRA `(.L_x_43) ;  /* 0x0000000000047947 */ /* 0x000fea0003800000 */
.L_x_35:
[----:B------:R-:W-:-:S07]  /*0a30*/  FADD.FTZ R0, R0, R3 ;  /* 0x0000000300007221 */ /* 0x000fce0000010000 */
.L_x_43:
[----:B------:R-:W-:Y:S05]  /*0a40*/  BSYNC.RECONVERGENT B1 ;  /* 0x0000000000017941 */ /* 0x000fea0003800200 */
.L_x_33:
[----:B------:R-:W-:Y:S01]  /*0a50*/  MOV R6, R4 ;  /* 0x0000000400067202 */ /* 0x000fe20000000f00 */
[----:B------:R-:W-:-:S04]  /*0a60*/  IMAD.MOV.U32 R7, RZ, RZ, 0x0 ;  /* 0x00000000ff077424 */ /* 0x000fc800078e00ff */
[----:B0-----:R-:W-:Y:S05]  /*0a70*/  RET.REL.NODEC R6 `(_Z19splatVelocityKernelPfS_iiffff) ;  /* 0xfffffff406607950 */ /* 0x001fea0003c3ffff */
.L_x_44:
        /* <DEDUP_REMOVED lines=16> */
.L_x_68:


//--------------------- .text._Z11splatKernelPfiifff --------------------------
	.section	.text._Z11splatKernelPfiifff,"ax",@progbits
	.align	128
        .global         _Z11splatKernelPfiifff
        .type           _Z11splatKernelPfiifff,@function
        .size           _Z11splatKernelPfiifff,(.L_x_69 - _Z11splatKernelPfiifff)
        .other          _Z11splatKernelPfiifff,@"STO_CUDA_ENTRY STV_DEFAULT"
_Z11splatKernelPfiifff:
.text._Z11splatKernelPfiifff:
        /* <DEDUP_REMOVED lines=35> */
[----:B------:R-:W-:Y:S05]  /*0230*/  CALL.REL.NOINC `($__internal_3_$__cuda_sm3x_div_rn_noftz_f32_slowpath) ;  /* 0x0000000000587944 */ /* 0x000fea0003c00000 */
[----:B------:R-:W-:-:S07]  /*0240*/  IMAD.MOV.U32 R4, RZ, RZ, R0 ;  /* 0x000000ffff047224 */ /* 0x000fce00078e0000 */
.L_x_46:
[----:B------:R-:W-:Y:S05]  /*0250*/  BSYNC.RECONVERGENT B0 ;  /* 0x0000000000007941 */ /* 0x000fea0003800200 */
.L_x_45:
[----:B------:R-:W0:Y:S01]  /*0260*/  LDC.64 R6, c[0x0][0x380] ;  /* 0x0000e000ff067b82 */ /* 0x000e220000000a00 */
[----:B------:R-:W-:Y:S02]  /*0270*/  IMAD R3, R5, 0x100, R2 ;  /* 0x0000010005037824 */ /* 0x000fe400078e0202 */
[----:B------:R-:W-:Y:S01]  /*0280*/  HFMA2 R9, -RZ, RZ, 3.7421875, 0 ;  /* 0x437c0000ff097431 */ /* 0x000fe200000001ff */
[----:B------:R-:W1:Y:S01]  /*0290*/  LDCU UR6, c[0x0][0x398] ;  /* 0x00007300ff0677ac */ /* 0x000e620008000800 */
[----:B------:R-:W2:Y:S01]  /*02a0*/  LDCU UR7, c[0x0][0x394] ;  /* 0x00007280ff0777ac */ /* 0x000ea20008000800 */
[----:B0-----:R-:W-:-:S05]  /*02b0*/  IMAD.WIDE R2, R3, 0x4, R6 ;  /* 0x0000000403027825 */ /* 0x001fca00078e0206 */
[----:B------:R-:W2:Y:S01]  /*02c0*/  LDG.E R7, desc[UR4][R2.64] ;  /* 0x0000000402077981 */ /* 0x000ea2000c1e1900 */
[----:B------:R-:W-:-:S04]  /*02d0*/  IMAD.MOV.U32 R5, RZ, RZ, 0x3bbb989d ;  /* 0x3bbb989dff057424 */ /* 0x000fc800078e00ff */
[----:B------:R-:W-:-:S04]  /*02e0*/  FFMA.SAT R0, R4, R5, 0.5 ;  /* 0x3f00000004007423 */ /* 0x000fc80000002005 */
[----:B------:R-:W-:-:S04]  /*02f0*/  FFMA.RM R0, R0, R9, 12582913 ;  /* 0x4b40000100007423 */ /* 0x000fc80000004009 */
[C---:B------:R-:W-:Y:S01]  /*0300*/  FADD R5, R0.reuse, -12583039 ;  /* 0xcb40007f00057421 */ /* 0x040fe20000000000 */
[----:B------:R-:W-:-:S03]  /*0310*/  IMAD.SHL.U32 R0, R0, 0x800000, RZ ;  /* 0x0080000000007824 */ /* 0x000fc600078e00ff */
[----:B------:R-:W-:-:S04]  /*0320*/  FFMA R5, R4, 1.4426950216293334961, -R5 ;  /* 0x3fb8aa3b04057823 */ /* 0x000fc80000000805 */
[----:B------:R-:W-:-:S06]  /*0330*/  FFMA R5, R4, 1.925963033500011079e-08, R5 ;  /* 0x32a5706004057823 */ /* 0x000fcc0000000005 */
[----:B------:R-:W0:Y:S02]  /*0340*/  MUFU.EX2 R5, R5 ;  /* 0x0000000500057308 */ /* 0x000e240000000800 */
[----:B0-----:R-:W-:-:S04]  /*0350*/  FMUL R0, R0, R5 ;  /* 0x0000000500007220 */ /* 0x001fc80000400000 */
[----:B-1----:R-:W-:-:S04]  /*0360*/  FMUL R0, R0, UR6 ;  /* 0x0000000600007c20 */ /* 0x002fc80008400000 */
[----:B--2---:R-:W-:-:S05]  /*0370*/  FFMA R7, R0, UR7, R7 ;  /* 0x0000000700077c23 */ /* 0x004fca0008000007 */
[----:B------:R-:W-:Y:S01]  /*0380*/  STG.E desc[UR4][R2.64], R7 ;  /* 0x0000000702007986 */ /* 0x000fe2000c101904 */
[----:B------:R-:W-:Y:S05]  /*0390*/  EXIT ;  /* 0x000000000000794d */ /* 0x000fea0003800000 */
        .weak           $__internal_3_$__cuda_sm3x_div_rn_noftz_f32_slowpath
        .type           $__internal_3_$__cuda_sm3x_div_rn_noftz_f32_slowpath,@function
        .size           $__internal_3_$__cuda_sm3x_div_rn_noftz_f32_slowpath,(.L_x_69 - $__internal_3_$__cuda_sm3x_div_rn_noftz_f32_slowpath)
$__internal_3_$__cuda_sm3x_div_rn_noftz_f32_slowpath:
[----:B------:R-:W-:Y:S01]  /*03a0*/  SHF.R.U32.HI R7, RZ, 0x17, R3 ;  /* 0x00000017ff077819 */ /* 0x000fe20000011603 */
[----:B------:R-:W-:Y:S01]  /*03b0*/  BSSY.RECONVERGENT B1, `(.L_x_47) ;  /* 0x0000064000017945 */ /* 0x000fe20003800200 */
[--C-:B------:R-:W-:Y:S01]  /*03c0*/  SHF.R.U32.HI R6, RZ, 0x17, R0.reuse ;  /* 0x00000017ff067819 */ /* 0x100fe20000011600 */
[----:B------:R-:W-:Y:S01]  /*03d0*/  IMAD.MOV.U32 R8, RZ, RZ, R0 ;  /* 0x000000ffff087224 */ /* 0x000fe200078e0000 */
[----:B------:R-:W-:Y:S02]  /*03e0*/  LOP3.LUT R7, R7, 0xff, RZ, 0xc0, !PT ;  /* 0x000000ff07077812 */ /* 0x000fe400078ec0ff */
[----:B------:R-:W-:Y:S02]  /*03f0*/  LOP3.LUT R6, R6, 0xff, RZ, 0xc0, !PT ;  /* 0x000000ff06067812 */ /* 0x000fe400078ec0ff */
[----:B------:R-:W-:Y:S01]  /*0400*/  MOV R9, R3 ;  /* 0x0000000300097202 */ /* 0x000fe20000000f00 */
[----:B------:R-:W-:Y:S02]  /*0410*/  VIADD R12, R7, 0xffffffff ;  /* 0xffffffff070c7836 */ /* 0x000fe40000000000 */
[----:B------:R-:W-:-:S03]  /*0420*/  VIADD R11, R6, 0xffffffff ;  /* 0xffffffff060b7836 */ /* 0x000fc60000000000 */
        /* <DEDUP_REMOVED lines=22> */
[----:B------:R-:W-:Y:S02]  /*0590*/  @P0 IMAD.MOV.U32 R10, RZ, RZ, RZ ;  /* 0x000000ffff0a0224 */ /* 0x000fe400078e00ff */
[----:B------:R-:W-:Y:S01]  /*05a0*/  @!P0 FFMA R8, R0, 1.84467440737095516160e+19, RZ ;  /* 0x5f80000000088823 */ /* 0x000fe200000000ff */
[----:B------:R-:W-:Y:S02]  /*05b0*/  @!P0 IMAD.MOV.U32 R10, RZ, RZ, -0x40 ;  /* 0xffffffc0ff0a8424 */ /* 0x000fe400078e00ff */
[----:B------:R-:W-:Y:S02]  /*05c0*/  @!P1 FFMA R9, R3, 1.84467440737095516160e+19, RZ ;  /* 0x5f80000003099823 */ /* 0x000fe400000000ff */
[----:B------:R-:W-:-:S07]  /*05d0*/  @!P1 VIADD R10, R10, 0x40 ;  /* 0x000000400a0a9836 */ /* 0x000fce0000000000 */
.L_x_48:
[----:B------:R-:W-:Y:S01]  /*05e0*/  LEA R0, R7, 0xc0800000, 0x17 ;  /* 0xc080000007007811 */ /* 0x000fe200078eb8ff */
[----:B------:R-:W-:Y:S01]  /*05f0*/  VIADD R6, R6, 0xffffff81 ;  /* 0xffffff8106067836 */ /* 0x000fe20000000000 */
[----:B------:R-:W-:Y:S02]  /*0600*/  BSSY.RECONVERGENT B2, `(.L_x_53) ;  /* 0x0000035000027945 */ /* 0x000fe40003800200 */
[----:B------:R-:W-:Y:S01]  /*0610*/  IADD3 R9, PT, PT, -R0, R9, RZ ;  /* 0x0000000900097210 */ /* 0x000fe20007ffe1ff */
[C---:B------:R-:W-:Y:S01]  /*0620*/  IMAD R0, R6.reuse, -0x800000, R8 ;  /* 0xff80000006007824 */ /* 0x040fe200078e0208 */
[----:B------:R-:W-:Y:S02]  /*0630*/  IADD3 R7, PT, PT, R6, 0x7f, -R7 ;  /* 0x0000007f06077810 */ /* 0x000fe40007ffe807 */
[----:B------:R-:W0:Y:S01]  /*0640*/  MUFU.RCP R3, R9 ;  /* 0x0000000900037308 */ /* 0x000e220000001000 */
[----:B------:R-:W-:Y:S02]  /*0650*/  FADD.FTZ R11, -R9, -RZ ;  /* 0x800000ff090b7221 */ /* 0x000fe40000010100 */
[----:B------:R-:W-:-:S02]  /*0660*/  IMAD.IADD R7, R7, 0x1, R10 ;  /* 0x0000000107077824 */ /* 0x000fc400078e020a */
        /* <DEDUP_REMOVED lines=26> */
[----:B------:R-:W-:Y:S02]  /*0810*/  VIADD R8, R9, 0x20 ;  /* 0x0000002009087836 */ /* 0x000fe40000000000 */
[----:B------:R-:W-:Y:S01]  /*0820*/  LOP3.LUT R7, R7, 0x800000, RZ, 0xfc, !PT ;  /* 0x0080000007077812 */ /* 0x000fe200078efcff */
[----:B------:R-:W-:Y:S01]  /*0830*/  IMAD.MOV R9, RZ, RZ, -R9 ;  /* 0x000000ffff097224 */ /* 0x000fe200078e0a09 */
[----:B------:R-:W-:-:S02]  /*0840*/  FSETP.NEU.FTZ.AND P0, PT, R3, R6, PT ;  /* 0x000000060300720b */ /* 0x000fc40003f1d000 */
[----:B------:R-:W-:Y:S02]  /*0850*/  SHF.L.U32 R8, R7, R8, RZ ;  /* 0x0000000807087219 */ /* 0x000fe400000006ff */
[----:B------:R-:W-:Y:S02]  /*0860*/  SEL R6, R9, RZ, P2 ;  /* 0x000000ff09067207 */ /* 0x000fe40001000000 */
[----:B------:R-:W-:Y:S02]  /*0870*/  ISETP.NE.AND P1, PT, R8, RZ, P1 ;  /* 0x000000ff0800720c */ /* 0x000fe40000f25270 */
[----:B------:R-:W-:Y:S02]  /*0880*/  SHF.R.U32.HI R6, RZ, R6, R7 ;  /* 0x00000006ff067219 */ /* 0x000fe40000011607 */
[----:B------:R-:W-:Y:S02]  /*0890*/  PLOP3.LUT P0, PT, P0, P1, PT, 0xf8, 0x8f ;  /* 0x00000000008f781c */ /* 0x000fe40000703f70 */
[----:B------:R-:W-:-:S02]  /*08a0*/  SHF.R.U32.HI R8, RZ, 0x1, R6 ;  /* 0x00000001ff087819 */ /* 0x000fc40000011606 */
[----:B------:R-:W-:-:S04]  /*08b0*/  SEL R3, RZ, 0x1, !P0 ;  /* 0x00000001ff037807 */ /* 0x000fc80004000000 */
[----:B------:R-:W-:-:S04]  /*08c0*/  LOP3.LUT R3, R3, 0x1, R8, 0xf8, !PT ;  /* 0x0000000103037812 */ /* 0x000fc800078ef808 */
[----:B------:R-:W-:-:S05]  /*08d0*/  LOP3.LUT R3, R3, R6, RZ, 0xc0, !PT ;  /* 0x0000000603037212 */ /* 0x000fca00078ec0ff */
[----:B------:R-:W-:-:S05]  /*08e0*/  IMAD.IADD R3, R8, 0x1, R3 ;  /* 0x0000000108037824 */ /* 0x000fca00078e0203 */
[----:B------:R-:W-:Y:S01]  /*08f0*/  LOP3.LUT R0, R3, R0, RZ, 0xfc, !PT ;  /* 0x0000000003007212 */ /* 0x000fe200078efcff */
[----:B------:R-:W-:Y:S06]  /*0900*/  BRA `(.L_x_56) ;  /* 0x0000000000107947 */ /* 0x000fec0003800000 */
.L_x_55:
[----:B------:R-:W-:-:S04]  /*0910*/  LOP3.LUT R0, R0, 0x80000000, RZ, 0xc0, !PT ;  /* 0x8000000000007812 */ /* 0x000fc800078ec0ff */
[----:B------:R-:W-:Y:S01]  /*0920*/  LOP3.LUT R0, R0, 0x7f800000, RZ, 0xfc, !PT ;  /* 0x7f80000000007812 */ /* 0x000fe200078efcff */
[----:B------:R-:W-:Y:S06]  /*0930*/  BRA `(.L_x_56) ;  /* 0x0000000000047947 */ /* 0x000fec0003800000 */
.L_x_54:
[----:B------:R-:W-:-:S07]  /*0940*/  LEA R0, R7, R0, 0x17 ;  /* 0x0000000007007211 */ /* 0x000fce00078eb8ff */
.L_x_56:
[----:B------:R-:W-:Y:S05]  /*0950*/  BSYNC.RECONVERGENT B2 ;  /* 0x0000000000027941 */ /* 0x000fea0003800200 */
.L_x_53:
[----:B------:R-:W-:Y:S05]  /*0960*/  BRA `(.L_x_57) ;  /* 0x0000000000207947 */ /* 0x000fea0003800000 */
.L_x_52:
[----:B------:R-:W-:-:S04]  /*0970*/  LOP3.LUT R0, R9, 0x80000000, R8, 0x48, !PT ;  /* 0x8000000009007812 */ /* 0x000fc800078e4808 */
[----:B------:R-:W-:Y:S01]  /*0980*/  LOP3.LUT R0, R0, 0x7f800000, RZ, 0xfc, !PT ;  /* 0x7f80000000007812 */ /* 0x000fe200078efcff */
[----:B------:R-:W-:Y:S06]  /*0990*/  BRA `(.L_x_57) ;  /* 0x0000000000147947 */ /* 0x000fec0003800000 */
.L_x_51:
[----:B------:R-:W-:Y:S01]  /*09a0*/  LOP3.LUT R0, R9, 0x80000000, R8, 0x48, !PT ;  /* 0x8000000009007812 */ /* 0x000fe200078e4808 */
[----:B------:R-:W-:Y:S06]  /*09b0*/  BRA `(.L_x_57) ;  /* 0x00000000000c7947 */ /* 0x000fec0003800000 */
.L_x_50:
[----:B------:R-:W0:Y:S01]  /*09c0*/  MUFU.RSQ R0, -QNAN ;  /* 0xffc0000000007908 */ /* 0x000e220000001400 */
[----:B------:R-:W-:Y:S05]  /*09d0*/  BRA `(.L_x_57) ;  /* 0x0000000000047947 */ /* 0x000fea0003800000 */
.L_x_49:
[----:B------:R-:W-:-:S07]  /*09e0*/  FADD.FTZ R0, R0, R3 ;  /* 0x0000000300007221 */ /* 0x000fce0000010000 */
.L_x_57:
[----:B------:R-:W-:Y:S05]  /*09f0*/  BSYNC.RECONVERGENT B1 ;  /* 0x0000000000017941 */ /* 0x000fea0003800200 */
.L_x_47:
[----:B------:R-:W-:Y:S02]  /*0a00*/  IMAD.MOV.U32 R6, RZ, RZ, R4 ;  /* 0x000000ffff067224 */ /* 0x000fe400078e0004 */
[----:B------:R-:W-:-:S04]  /*0a10*/  IMAD.MOV.U32 R7, RZ, RZ, 0x0 ;  /* 0x00000000ff077424 */ /* 0x000fc800078e00ff */
[----:B0-----:R-:W-:Y:S05]  /*0a20*/  RET.REL.NODEC R6 `(_Z11splatKernelPfiifff) ;  /* 0xfffffff406747950 */ /* 0x001fea0003c3ffff */
.L_x_58:
        /* <DEDUP_REMOVED lines=13> */
.L_x_69:


//--------------------- .text._Z17setBoundaryKernelPfi --------------------------
	.section	.text._Z17setBoundaryKernelPfi,"ax",@progbits
	.align	128
        .global         _Z17setBoundaryKernelPfi
        .type           _Z17setBoundaryKernelPfi,@function
        .size           _Z17setBoundaryKernelPfi,(.L_x_74 - _Z17setBoundaryKernelPfi)
        .other          _Z17setBoundaryKernelPfi,@"STO_CUDA_ENTRY STV_DEFAULT"
_Z17setBoundaryKernelPfi:
.text._Z17setBoundaryKernelPfi:
[----:B------:R-:W-:Y:S01]  /*0000*/  LDC R1, c[0x0][0x37c] ;  /* 0x0000df00ff017b82 */ /* 0x000fe20000000800 */
[----:B------:R-:W0:Y:S07]  /*0010*/  S2R R0, SR_TID.X ;  /* 0x0000000000007919 */ /* 0x000e2e0000002100 */
[----:B------:R-:W0:Y:S08]  /*0020*/  S2UR UR4, SR_CTAID.X ;  /* 0x00000000000479c3 */ /* 0x000e300000002500 */
[----:B------:R-:W0:Y:S02]  /*0030*/  LDC R5, c[0x0][0x360] ;  /* 0x0000d800ff057b82 */ /* 0x000e240000000800 */
[----:B0-----:R-:W-:-:S05]  /*0040*/  IMAD R5, R5, UR4, R0 ;  /* 0x0000000405057c24 */ /* 0x001fca000f8e0200 */
[----:B------:R-:W-:-:S13]  /*0050*/  ISETP.GT.AND P0, PT, R5, 0xff, PT ;  /* 0x000000ff0500780c */ /* 0x000fda0003f04270 */
[----:B------:R-:W-:Y:S05]  /*0060*/  @P0 EXIT ;  /* 0x000000000000094d */ /* 0x000fea0003800000 */
[----:B------:R-:W0:Y:S01]  /*0070*/  LDC.64 R2, c[0x0][0x380] ;  /* 0x0000e000ff027b82 */ /* 0x000e220000000a00 */
[----:B------:R-:W1:Y:S01]  /*0080*/  LDCU.64 UR4, c[0x0][0x358] ;  /* 0x00006b00ff0477ac */ /* 0x000e620008000a00 */
[----:B------:R-:W-:Y:S01]  /*0090*/  SHF.L.U32 R7, R5, 0x8, RZ ;  /* 0x0000000805077819 */ /* 0x000fe200000006ff */
[----:B------:R-:W2:Y:S04]  /*00a0*/  LDCU UR6, c[0x0][0x388] ;  /* 0x00007100ff0677ac */ /* 0x000ea80008000800 */
[----:B0-----:R-:W-:-:S05]  /*00b0*/  IMAD.WIDE R2, R7, 0x4, R2 ;  /* 0x0000000407027825 */ /* 0x001fca00078e0202 */
[----:B-1----:R-:W3:Y:S04]  /*00c0*/  LDG.E R7, desc[UR4][R2.64+0x4] ;  /* 0x0000040402077981 */ /* 0x002ee8000c1e1900 */
[----:B------:R-:W4:Y:S01]  /*00d0*/  LDG.E R9, desc[UR4][R2.64+0x3f8] ;  /* 0x0003f80402097981 */ /* 0x000f22000c1e1900 */
[----:B--2---:R-:W-:Y:S01]  /*00e0*/  I2FP.F32.S32 R0, UR6 ;  /* 0x0000000600007c45 */ /* 0x004fe20008201400 */
[----:B------:R-:W-:-:S04]  /*00f0*/  IMAD.WIDE R4, R5, -0x3fc, R2 ;  /* 0xfffffc0405047825 */ /* 0x000fc800078e0202 */
[C---:B---3--:R-:W-:Y:S01]  /*0100*/  FMUL R7, R0.reuse, R7 ;  /* 0x0000000700077220 */ /* 0x048fe20000400000 */
[----:B----4-:R-:W-:-:S04]  /*0110*/  FMUL R9, R0, R9 ;  /* 0x0000000900097220 */ /* 0x010fc80000400000 */
[----:B------:R-:W-:Y:S04]  /*0120*/  STG.E desc[UR4][R2.64], R7 ;  /* 0x0000000702007986 */ /* 0x000fe8000c101904 */
[----:B------:R-:W-:Y:S04]  /*0130*/  STG.E desc[UR4][R2.64+0x3fc], R9 ;  /* 0x0003fc0902007986 */ /* 0x000fe8000c101904 */
[----:B------:R-:W2:Y:S04]  /*0140*/  LDG.E R11, desc[UR4][R4.64+0x400] ;  /* 0x00040004040b7981 */ /* 0x000ea8000c1e1900 */
[----:B------:R-:W3:Y:S01]  /*0150*/  LDG.E R13, desc[UR4][R4.64+0x3f800] ;  /* 0x03f80004040d7981 */ /* 0x000ee2000c1e1900 */
[C---:B--2---:R-:W-:Y:S01]  /*0160*/  FMUL R11, R0.reuse, R11 ;  /* 0x0000000b000b7220 */ /* 0x044fe20000400000 */
[----:B---3--:R-:W-:-:S04]  /*0170*/  FMUL R13, R0, R13 ;  /* 0x0000000d000d7220 */ /* 0x008fc80000400000 */
[----:B------:R-:W-:Y:S04]  /*0180*/  STG.E desc[UR4][R4.64], R11 ;  /* 0x0000000b04007986 */ /* 0x000fe8000c101904 */
[----:B------:R-:W-:Y:S01]  /*0190*/  STG.E desc[UR4][R4.64+0x3fc00], R13 ;  /* 0x03fc000d04007986 */ /* 0x000fe2000c101904 */
[----:B------:R-:W-:Y:S05]  /*01a0*/  EXIT ;  /* 0x000000000000794d */ /* 0x000fea0003800000 */
.L_x_59:
        /* <DEDUP_REMOVED lines=13> */
.L_x_74:


//--------------------- .text._Z22gradientSubtractKernelPfS_S_ --------------------------
	.section	.text._Z22gradientSubtractKernelPfS_S_,"ax",@progbits
	.align	128
        .global         _Z22gradientSubtractKernelPfS_S_
        .type           _Z22gradientSubtractKernelPfS_S_,@function
        .size           _Z22gradientSubtractKernelPfS_S_,(.L_x_75 - _Z22gradientSubtractKernelPfS_S_)
        .other          _Z22gradientSubtractKernelPfS_S_,@"STO_CUDA_ENTRY STV_DEFAULT"
_Z22gradientSubtractKernelPfS_S_:
.text._Z22gradientSubtractKernelPfS_S_:
[----:B------:R-:W-:Y:S01]  /*0000*/  LDC R1, c[0x0][0x37c] ;  /* 0x0000df00ff017b82 */ /* 0x000fe20000000800 */
[----:B------:R-:W0:Y:S07]  /*0010*/  S2R R2, SR_TID.Y ;  /* 0x0000000000027919 */ /* 0x000e2e0000002200 */
[----:B------:R-:W1:Y:S01]  /*0020*/  LDC R0, c[0x0][0x360] ;  /* 0x0000d800ff007b82 */ /* 0x000e620000000800 */
[----:B------:R-:W1:Y:S07]  /*0030*/  S2R R3, SR_TID.X ;  /* 0x0000000000037919 */ /* 0x000e6e0000002100 */
[----:B------:R-:W0:Y:S08]  /*0040*/  S2UR UR5, SR_CTAID.Y ;  /* 0x00000000000579c3 */ /* 0x000e300000002600 */
[----:B------:R-:W0:Y:S08]  /*0050*/  LDC R7, c[0x0][0x364] ;  /* 0x0000d900ff077b82 */ /* 0x000e300000000800 */
[----:B------:R-:W1:Y:S01]  /*0060*/  S2UR UR4, SR_CTAID.X ;  /* 0x00000000000479c3 */ /* 0x000e620000002500 */
[----:B0-----:R-:W-:-:S02]  /*0070*/  IMAD R7, R7, UR5, R2 ;  /* 0x0000000507077c24 */ /* 0x001fc4000f8e0202 */
[----:B-1----:R-:W-:-:S03]  /*0080*/  IMAD R0, R0, UR4, R3 ;  /* 0x0000000400007c24 */ /* 0x002fc6000f8e0203 */
[----:B------:R-:W-:-:S04]  /*0090*/  IADD3 R3, PT, PT, R7, -0xff, RZ ;  /* 0xffffff0107037810 */ /* 0x000fc80007ffe0ff */
[----:B------:R-:W-:-:S04]  /*00a0*/  VIADDMNMX.U32 R3, R0, 0xffffff01, R3, PT ;  /* 0xffffff0100037846 */ /* 0x000fc80003800003 */
[----:B------:R-:W-:-:S13]  /*00b0*/  ISETP.GE.U32.AND P0, PT, R3, -0xfe, PT ;  /* 0xffffff020300780c */ /* 0x000fda0003f06070 */
[----:B------:R-:W-:Y:S05]  /*00c0*/  @!P0 EXIT ;  /* 0x000000000000894d */ /* 0x000fea0003800000 */
[----:B------:R-:W0:Y:S01]  /*00d0*/  LDC.64 R2, c[0x0][0x390] ;  /* 0x0000e400ff027b82 */ /* 0x000e220000000a00 */
[----:B------:R-:W1:Y:S01]  /*00e0*/  LDCU.64 UR4, c[0x0][0x358] ;  /* 0x00006b00ff0477ac */ /* 0x000e620008000a00 */
[----:B------:R-:W-:-:S04]  /*00f0*/  LEA R15, R7, R0, 0x8 ;  /* 0x00000000070f7211 */ /* 0x000fc800078e40ff */
[C---:B------:R-:W-:Y:S02]  /*0100*/  IADD3 R7, PT, PT, R15.reuse, -0x1, RZ ;  /* 0xffffffff0f077810 */ /* 0x040fe40007ffe0ff */
[----:B------:R-:W2:Y:S08]  /*0110*/  LDC.64 R4, c[0x0][0x380] ;  /* 0x0000e000ff047b82 */ /* 0x000eb00000000a00 */
[----:B------:R-:W3:Y:S01]  /*0120*/  LDC.64 R12, c[0x0][0x388] ;  /* 0x0000e200ff0c7b82 */ /* 0x000ee20000000a00 */
[----:B0-----:R-:W-:-:S04]  /*0130*/  IMAD.WIDE.U32 R8, R15, 0x4, R2 ;  /* 0x000000040f087825 */ /* 0x001fc800078e0002 */
[----:B------:R-:W-:Y:S02]  /*0140*/  IMAD.WIDE.U32 R6, R7, 0x4, R2 ;  /* 0x0000000407067825 */ /* 0x000fe400078e0002 */
[----:B-1----:R-:W4:Y:S02]  /*0150*/  LDG.E R9, desc[UR4][R8.64+0x4] ;  /* 0x0000040408097981 */ /* 0x002f24000c1e1900 */
[C---:B--2---:R-:W-:Y:S02]  /*0160*/  IMAD.WIDE.U32 R4, R15.reuse, 0x4, R4 ;  /* 0x000000040f047825 */ /* 0x044fe400078e0004 */
[----:B------:R-:W4:Y:S04]  /*0170*/  LDG.E R6, desc[UR4][R6.64] ;  /* 0x0000000406067981 */ /* 0x000f28000c1e1900 */
[----:B------:R-:W2:Y:S01]  /*0180*/  LDG.E R19, desc[UR4][R4.64] ;  /* 0x0000000404137981 */ /* 0x000ea2000c1e1900 */
[----:B------:R-:W-:-:S02]  /*0190*/  IADD3 R11, PT, PT, R15, -0x100, RZ ;  /* 0xffffff000f0b7810 */ /* 0x000fc40007ffe0ff */
[----:B------:R-:W-:-:S03]  /*01a0*/  IADD3 R17, PT, PT, R15, 0x100, RZ ;  /* 0x000001000f117810 */ /* 0x000fc60007ffe0ff */
[----:B------:R-:W-:-:S04]  /*01b0*/  IMAD.WIDE.U32 R10, R11, 0x4, R2 ;  /* 0x000000040b0a7825 */ /* 0x000fc800078e0002 */
[----:B------:R-:W-:Y:S02]  /*01c0*/  IMAD.WIDE.U32 R2, R17, 0x4, R2 ;  /* 0x0000000411027825 */ /* 0x000fe400078e0002 */
[----:B------:R-:W5:Y:S04]  /*01d0*/  LDG.E R10, desc[UR4][R10.64] ;  /* 0x000000040a0a7981 */ /* 0x000f68000c1e1900 */
[----:B------:R-:W5:Y:S01]  /*01e0*/  LDG.E R3, desc[UR4][R2.64] ;  /* 0x0000000402037981 */ /* 0x000f62000c1e1900 */
[----:B----4-:R-:W-:Y:S01]  /*01f0*/  FADD R0, -R6, R9 ;  /* 0x0000000906007221 */ /* 0x010fe20000000100 */
[----:B---3--:R-:W-:-:S04]  /*0200*/  IMAD.WIDE.U32 R8, R15, 0x4, R12 ;  /* 0x000000040f087825 */ /* 0x008fc800078e000c */
[----:B--2---:R-:W-:-:S05]  /*0210*/  FFMA R19, R0, -0.5, R19 ;  /* 0xbf00000000137823 */ /* 0x004fca0000000013 */
[----:B------:R-:W-:Y:S04]  /*0220*/  STG.E desc[UR4][R4.64], R19 ;  /* 0x0000001304007986 */ /* 0x000fe8000c101904 */
[----:B------:R-:W2:Y:S01]  /*0230*/  LDG.E R7, desc[UR4][R8.64] ;  /* 0x0000000408077981 */ /* 0x000ea2000c1e1900 */
[----:B-----5:R-:W-:-:S04]  /*0240*/  FADD R0, -R10, R3 ;  /* 0x000000030a007221 */ /* 0x020fc80000000100 */
[----:B--2---:R-:W-:-:S05]  /*0250*/  FFMA R7, R0, -0.5, R7 ;  /* 0xbf00000000077823 */ /* 0x004fca0000000007 */
[----:B------:R-:W-:Y:S01]  /*0260*/  STG.E desc[UR4][R8.64], R7 ;  /* 0x0000000708007986 */ /* 0x000fe2000c101904 */
[----:B------:R-:W-:Y:S05]  /*0270*/  EXIT ;  /* 0x000000000000794d */ /* 0x000fea0003800000 */
.L_x_60:
        /* <DEDUP_REMOVED lines=16> */
.L_x_75:


//--------------------- .text._Z20pressureJacobiKernelPfS_S_ --------------------------
	.section	.text._Z20pressureJacobiKernelPfS_S_,"ax",@progbits
	.align	128
        .global         _Z20pressureJacobiKernelPfS_S_
        .type           _Z20pressureJacobiKernelPfS_S_,@function
        .size           _Z20pressureJacobiKernelPfS_S_,(.L_x_76 - _Z20pressureJacobiKernelPfS_S_)
        .other          _Z20pressureJacobiKernelPfS_S_,@"STO_CUDA_ENTRY STV_DEFAULT"
_Z20pressureJacobiKernelPfS_S_:
.text._Z20pressureJacobiKernelPfS_S_:
        /* <DEDUP_REMOVED lines=17> */
[----:B------:R-:W2:Y:S01]  /*0110*/  LDC.64 R10, c[0x0][0x390] ;  /* 0x0000e400ff0a7b82 */ /* 0x000ea20000000a00 */
[C---:B------:R-:W-:Y:S02]  /*0120*/  IADD3 R9, PT, PT, R15.reuse, -0x100, RZ ;  /* 0xffffff000f097810 */ /* 0x040fe40007ffe0ff */
[----:B------:R-:W-:Y:S01]  /*0130*/  IADD3 R13, PT, PT, R15, 0x100, RZ ;  /* 0x000001000f0d7810 */ /* 0x000fe20007ffe0ff */
[----:B0-----:R-:W-:-:S04]  /*0140*/  IMAD.WIDE.U32 R4, R5, 0x4, R2 ;  /* 0x0000000405047825 */ /* 0x001fc800078e0002 */
[C---:B------:R-:W-:Y:S02]  /*0150*/  IMAD.WIDE.U32 R6, R15.reuse, 0x4, R2 ;  /* 0x000000040f067825 */ /* 0x040fe400078e0002 */
[----:B-1----:R-:W3:Y:S02]  /*0160*/  LDG.E R4, desc[UR4][R4.64] ;  /* 0x0000000404047981 */ /* 0x002ee4000c1e1900 */
[----:B--2---:R-:W-:Y:S02]  /*0170*/  IMAD.WIDE.U32 R10, R15, 0x4, R10 ;  /* 0x000000040f0a7825 */ /* 0x004fe400078e000a */
[----:B------:R-:W2:Y:S02]  /*0180*/  LDG.E R6, desc[UR4][R6.64+0x4] ;  /* 0x0000040406067981 */ /* 0x000ea4000c1e1900 */
[--C-:B------:R-:W-:Y:S02]  /*0190*/  IMAD.WIDE.U32 R8, R9, 0x4, R2.reuse ;  /* 0x0000000409087825 */ /* 0x100fe400078e0002 */
[----:B------:R-:W3:Y:S02]  /*01a0*/  LDG.E R11, desc[UR4][R10.64] ;  /* 0x000000040a0b7981 */ /* 0x000ee4000c1e1900 */
[----:B------:R-:W-:-:S02]  /*01b0*/  IMAD.WIDE.U32 R2, R13, 0x4, R2 ;  /* 0x000000040d027825 */ /* 0x000fc400078e0002 */
[----:B------:R-:W4:Y:S01]  /*01c0*/  LDG.E R8, desc[UR4][R8.64] ;  /* 0x0000000408087981 */ /* 0x000f22000c1e1900 */
[----:B------:R-:W0:Y:S03]  /*01d0*/  LDC.64 R12, c[0x0][0x380] ;  /* 0x0000e000ff0c7b82 */ /* 0x000e260000000a00 */
[----:B------:R-:W5:Y:S01]  /*01e0*/  LDG.E R2, desc[UR4][R2.64] ;  /* 0x0000000402027981 */ /* 0x000f62000c1e1900 */
[----:B---3--:R-:W-:-:S04]  /*01f0*/  FADD R17, R4, R11 ;  /* 0x0000000b04117221 */ /* 0x008fc80000000000 */
[----:B--2---:R-:W-:-:S04]  /*0200*/  FADD R17, R6, R17 ;  /* 0x0000001106117221 */ /* 0x004fc80000000000 */
[----:B----4-:R-:W-:-:S04]  /*0210*/  FADD R17, R8, R17 ;  /* 0x0000001108117221 */ /* 0x010fc80000000000 */
[----:B-----5:R-:W-:Y:S01]  /*0220*/  FADD R17, R2, R17 ;  /* 0x0000001102117221 */ /* 0x020fe20000000000 */
[----:B0-----:R-:W-:-:S04]  /*0230*/  IMAD.WIDE.U32 R4, R15, 0x4, R12 ;  /* 0x000000040f047825 */ /* 0x001fc800078e000c */
[----:B------:R-:W-:-:S05]  /*0240*/  FMUL R17, R17, 0.25 ;  /* 0x3e80000011117820 */ /* 0x000fca0000400000 */
[----:B------:R-:W-:Y:S01]  /*0250*/  STG.E desc[UR4][R4.64], R17 ;  /* 0x0000001104007986 */ /* 0x000fe2000c101904 */
[----:B------:R-:W-:Y:S05]  /*0260*/  EXIT ;  /* 0x000000000000794d */ /* 0x000fea0003800000 */
.L_x_61:
        /* <DEDUP_REMOVED lines=9> */
.L_x_76:


//--------------------- .text._Z16divergenceKernelPfS_S_ --------------------------
	.section	.text._Z16divergenceKernelPfS_S_,"ax",@progbits
	.align	128
        .global         _Z16divergenceKernelPfS_S_
        .type           _Z16divergenceKernelPfS_S_,@function
        .size           _Z16divergenceKernelPfS_S_,(.L_x_77 - _Z16divergenceKernelPfS_S_)
        .other          _Z16divergenceKernelPfS_S_,@"STO_CUDA_ENTRY STV_DEFAULT"
_Z16divergenceKernelPfS_S_:
.text._Z16divergenceKernelPfS_S_:
        /* <DEDUP_REMOVED lines=18> */
[C---:B------:R-:W-:Y:S02]  /*0120*/  IADD3 R15, PT, PT, R13.reuse, 0x100, RZ ;  /* 0x000001000d0f7810 */ /* 0x040fe40007ffe0ff */
[C---:B------:R-:W-:Y:S01]  /*0130*/  IADD3 R11, PT, PT, R13.reuse, -0x100, RZ ;  /* 0xffffff000d0b7810 */ /* 0x040fe20007ffe0ff */
[----:B0-----:R-:W-:-:S04]  /*0140*/  IMAD.WIDE.U32 R4, R13, 0x4, R2 ;  /* 0x000000040d047825 */ /* 0x001fc800078e0002 */
[----:B------:R-:W-:Y:S02]  /*0150*/  IMAD.WIDE.U32 R2, R9, 0x4, R2 ;  /* 0x0000000409027825 */ /* 0x000fe400078e0002 */
[----:B-1----:R-:W3:Y:S02]  /*0160*/  LDG.E R5, desc[UR4][R4.64+0x4] ;  /* 0x0000040404057981 */ /* 0x002ee4000c1e1900 */
[--C-:B--2---:R-:W-:Y:S02]  /*0170*/  IMAD.WIDE.U32 R8, R15, 0x4, R6.reuse ;  /* 0x000000040f087825 */ /* 0x104fe400078e0006 */
[----:B------:R-:W3:Y:S02]  /*0180*/  LDG.E R2, desc[UR4][R2.64] ;  /* 0x0000000402027981 */ /* 0x000ee4000c1e1900 */
[----:B------:R-:W-:Y:S02]  /*0190*/  IMAD.WIDE.U32 R6, R11, 0x4, R6 ;  /* 0x000000040b067825 */ /* 0x000fe400078e0006 */
[----:B------:R-:W2:Y:S01]  /*01a0*/  LDG.E R8, desc[UR4][R8.64] ;  /* 0x0000000408087981 */ /* 0x000ea2000c1e1900 */
[----:B------:R-:W0:Y:S03]  /*01b0*/  LDC.64 R10, c[0x0][0x380] ;  /* 0x0000e000ff0a7b82 */ /* 0x000e260000000a00 */
[----:B------:R-:W4:Y:S01]  /*01c0*/  LDG.E R6, desc[UR4][R6.64] ;  /* 0x0000000406067981 */ /* 0x000f22000c1e1900 */
[----:B---3--:R-:W-:Y:S01]  /*01d0*/  FADD R15, -R2, R5 ;  /* 0x00000005020f7221 */ /* 0x008fe20000000100 */
[----:B0-----:R-:W-:-:S04]  /*01e0*/  IMAD.WIDE.U32 R4, R13, 0x4, R10 ;  /* 0x000000040d047825 */ /* 0x001fc800078e000a */
[----:B--2---:R-:W-:-:S04]  /*01f0*/  FADD R15, R8, R15 ;  /* 0x0000000f080f7221 */ /* 0x004fc80000000000 */
[----:B----4-:R-:W-:-:S04]  /*0200*/  FADD R15, -R6, R15 ;  /* 0x0000000f060f7221 */ /* 0x010fc80000000100 */
[----:B------:R-:W-:-:S05]  /*0210*/  FMUL R15, R15, -0.5 ;  /* 0xbf0000000f0f7820 */ /* 0x000fca0000400000 */
[----:B------:R-:W-:Y:S01]  /*0220*/  STG.E desc[UR4][R4.64], R15 ;  /* 0x0000000f04007986 */ /* 0x000fe2000c101904 */
[----:B------:R-:W-:Y:S05]  /*0230*/  EXIT ;  /* 0x000000000000794d */ /* 0x000fea0003800000 */
.L_x_62:
        /* <DEDUP_REMOVED lines=12> */
.L_x_77:


//--------------------- .text._Z19diffuseJacobiKernelPfS_S_ff --------------------------
	.section	.text._Z19diffuseJacobiKernelPfS_S_ff,"ax",@progbits
	.align	128
        .global         _Z19diffuseJacobiKernelPfS_S_ff
        .type           _Z19diffuseJacobiKernelPfS_S_ff,@function
        .size           _Z19diffuseJacobiKernelPfS_S_ff,(.L_x_78 - _Z19diffuseJacobiKernelPfS_S_ff)
        .other          _Z19diffuseJacobiKernelPfS_S_ff,@"STO_CUDA_ENTRY STV_DEFAULT"
_Z19diffuseJacobiKernelPfS_S_ff:
.text._Z19diffuseJacobiKernelPfS_S_ff:
        /* <DEDUP_REMOVED lines=15> */
[----:B------:R-:W-:Y:S01]  /*00f0*/  LEA R15, R5, R0, 0x8 ;  /* 0x00000000050f7211 */ /* 0x000fe200078e40ff */
[----:B------:R-:W2:Y:S03]  /*0100*/  LDCU.64 UR6, c[0x0][0x398] ;  /* 0x00007300ff0677ac */ /* 0x000ea60008000a00 */
[C---:B------:R-:W-:Y:S02]  /*0110*/  IADD3 R5, PT, PT, R15.reuse, -0x1, RZ ;  /* 0xffffffff0f057810 */ /* 0x040fe40007ffe0ff */
[----:B------:R-:W3:Y:S01]  /*0120*/  LDC.64 R2, c[0x0][0x390] ;  /* 0x0000e400ff027b82 */ /* 0x000ee20000000a00 */
[C---:B------:R-:W-:Y:S02]  /*0130*/  IADD3 R9, PT, PT, R15.reuse, -0x100, RZ ;  /* 0xffffff000f097810 */ /* 0x040fe40007ffe0ff */
[C---:B------:R-:W-:Y:S01]  /*0140*/  IADD3 R13, PT, PT, R15.reuse, 0x100, RZ ;  /* 0x000001000f0d7810 */ /* 0x040fe20007ffe0ff */
[----:B0-----:R-:W-:-:S04]  /*0150*/  IMAD.WIDE.U32 R6, R15, 0x4, R10 ;  /* 0x000000040f067825 */ /* 0x001fc800078e000a */
[--C-:B------:R-:W-:Y:S02]  /*0160*/  IMAD.WIDE.U32 R4, R5, 0x4, R10.reuse ;  /* 0x0000000405047825 */ /* 0x100fe400078e000a */
[----:B-1----:R-:W4:Y:S02]  /*0170*/  LDG.E R7, desc[UR4][R6.64+0x4] ;  /* 0x0000040406077981 */ /* 0x002f24000c1e1900 */
[--C-:B------:R-:W-:Y:S02]  /*0180*/  IMAD.WIDE.U32 R8, R9, 0x4, R10.reuse ;  /* 0x0000000409087825 */ /* 0x100fe400078e000a */
[----:B------:R-:W4:Y:S02]  /*0190*/  LDG.E R4, desc[UR4][R4.64] ;  /* 0x0000000404047981 */ /* 0x000f24000c1e1900 */
[----:B------:R-:W-:Y:S02]  /*01a0*/  IMAD.WIDE.U32 R10, R13, 0x4, R10 ;  /* 0x000000040d0a7825 */ /* 0x000fe400078e000a */
[----:B------:R-:W5:Y:S01]  /*01b0*/  LDG.E R8, desc[UR4][R8.64] ;  /* 0x0000000408087981 */ /* 0x000f62000c1e1900 */
[----:B------:R-:W0:Y:S01]  /*01c0*/  LDC.64 R12, c[0x0][0x380] ;  /* 0x0000e000ff0c7b82 */ /* 0x000e220000000a00 */
[----:B---3--:R-:W-:-:S02]  /*01d0*/  IMAD.WIDE.U32 R2, R15, 0x4, R2 ;  /* 0x000000040f027825 */ /* 0x008fc400078e0002 */
[----:B------:R-:W3:Y:S04]  /*01e0*/  LDG.E R10, desc[UR4][R10.64] ;  /* 0x000000040a0a7981 */ /* 0x000ee8000c1e1900 */
[----:B------:R-:W2:Y:S01]  /*01f0*/  LDG.E R2, desc[UR4][R2.64] ;  /* 0x0000000402027981 */ /* 0x000ea2000c1e1900 */
[----:B----4-:R-:W-:Y:S01]  /*0200*/  FADD R7, R4, R7 ;  /* 0x0000000704077221 */ /* 0x010fe20000000000 */
[----:B0-----:R-:W-:-:S04]  /*0210*/  IMAD.WIDE.U32 R4, R15, 0x4, R12 ;  /* 0x000000040f047825 */ /* 0x001fc800078e000c */
[----:B-----5:R-:W-:-:S04]  /*0220*/  FADD R7, R8, R7 ;  /* 0x0000000708077221 */ /* 0x020fc80000000000 */
[----:B---3--:R-:W-:-:S04]  /*0230*/  FADD R7, R10, R7 ;  /* 0x000000070a077221 */ /* 0x008fc80000000000 */
[----:B--2---:R-:W-:-:S04]  /*0240*/  FFMA R7, R7, UR6, R2 ;  /* 0x0000000607077c23 */ /* 0x004fc80008000002 */
[----:B------:R-:W-:-:S05]  /*0250*/  FMUL R7, R7, UR7 ;  /* 0x0000000707077c20 */ /* 0x000fca0008400000 */
[----:B------:R-:W-:Y:S01]  /*0260*/  STG.E desc[UR4][R4.64], R7 ;  /* 0x0000000704007986 */ /* 0x000fe2000c101904 */
[----:B------:R-:W-:Y:S05]  /*0270*/  EXIT ;  /* 0x000000000000794d */ /* 0x000fea0003800000 */
.L_x_63:
        /* <DEDUP_REMOVED lines=16> */
.L_x_78:


//--------------------- .text._Z20advectVelocityKernelPfS_S_S_ff --------------------------
	.section	.text._Z20advectVelocityKernelPfS_S_S_ff,"ax",@progbits
	.align	128
        .global         _Z20advectVelocityKernelPfS_S_S_ff
        .type           _Z20advectVelocityKernelPfS_S_S_ff,@function
        .size           _Z20advectVelocityKernelPfS_S_S_ff,(.L_x_79 - _Z20advectVelocityKernelPfS_S_S_ff)
        .other          _Z20advectVelocityKernelPfS_S_S_ff,@"STO_CUDA_ENTRY STV_DEFAULT"
_Z20advectVelocityKernelPfS_S_S_ff:
.text._Z20advectVelocityKernelPfS_S_S_ff:
        /* <DEDUP_REMOVED lines=16> */
[----:B------:R-:W2:Y:S05]  /*0100*/  LDCU.64 UR6, c[0x0][0x3a0] ;  /* 0x00007400ff0677ac */ /* 0x000eaa0008000a00 */
[----:B------:R-:W3:Y:S01]  /*0110*/  LDC.64 R2, c[0x0][0x398] ;  /* 0x0000e600ff027b82 */ /* 0x000ee20000000a00 */
[----:B0-----:R-:W-:-:S06]  /*0120*/  IMAD.WIDE.U32 R8, R5, 0x4, R6 ;  /* 0x0000000405087825 */ /* 0x001fcc00078e0006 */
[----:B-1----:R-:W2:Y:S01]  /*0130*/  LDG.E R9, desc[UR4][R8.64] ;  /* 0x0000000408097981 */ /* 0x002ea2000c1e1900 */
[----:B---3--:R-:W-:-:S06]  /*0140*/  IMAD.WIDE.U32 R10, R5, 0x4, R2 ;  /* 0x00000004050a7825 */ /* 0x008fcc00078e0002 */
[----:B------:R-:W3:Y:S01]  /*0150*/  LDG.E R10, desc[UR4][R10.64] ;  /* 0x000000040a0a7981 */ /* 0x000ee2000c1e1900 */
[----:B------:R-:W-:Y:S02]  /*0160*/  I2FP.F32.U32 R0, R0 ;  /* 0x0000000000007245 */ /* 0x000fe40000201000 */
[----:B------:R-:W-:-:S03]  /*0170*/  I2FP.F32.U32 R13, R13 ;  /* 0x0000000d000d7245 */ /* 0x000fc60000201000 */
[----:B--2---:R-:W-:Y:S02]  /*0180*/  FFMA R0, -R9, UR6, R0 ;  /* 0x0000000609007c23 */ /* 0x004fe40008000100 */
[----:B---3--:R-:W-:-:S03]  /*0190*/  FFMA R13, -R10, UR6, R13 ;  /* 0x000000060a0d7c23 */ /* 0x008fc6000800010d */
[C---:B------:R-:W-:Y:S02]  /*01a0*/  FSETP.GEU.AND P0, PT, R0.reuse, 0.5, PT ;  /* 0x3f0000000000780b */ /* 0x040fe40003f0e000 */
[----:B------:R-:W-:Y:S02]  /*01b0*/  FMNMX.NAN R0, R0, 254.5, PT ;  /* 0x437e800000007809 */ /* 0x000fe40003820000 */
[C---:B------:R-:W-:Y:S02]  /*01c0*/  FSETP.GEU.AND P1, PT, R13.reuse, 0.5, PT ;  /* 0x3f0000000d00780b */ /* 0x040fe40003f2e000 */
[----:B------:R-:W-:Y:S02]  /*01d0*/  FMNMX.NAN R13, R13, 254.5, PT ;  /* 0x437e80000d0d7809 */ /* 0x000fe40003820000 */
[----:B------:R-:W-:Y:S02]  /*01e0*/  FSEL R0, R0, 0.5, P0 ;  /* 0x3f00000000007808 */ /* 0x000fe40000000000 */
[----:B------:R-:W-:-:S02]  /*01f0*/  FSEL R13, R13, 0.5, P1 ;  /* 0x3f0000000d0d7808 */ /* 0x000fc40000800000 */
[----:B------:R-:W-:Y:S08]  /*0200*/  F2I.TRUNC.NTZ R4, R0 ;  /* 0x0000000000047305 */ /* 0x000ff0000020f100 */
[----:B------:R-:W0:Y:S02]  /*0210*/  F2I.TRUNC.NTZ R15, R13 ;  /* 0x0000000d000f7305 */ /* 0x000e24000020f100 */
[----:B0-----:R-:W-:-:S05]  /*0220*/  LEA R9, R15, R4, 0x8 ;  /* 0x000000040f097211 */ /* 0x001fca00078e40ff */
[----:B------:R-:W-:-:S05]  /*0230*/  IMAD.WIDE R10, R9, 0x4, R6 ;  /* 0x00000004090a7825 */ /* 0x000fca00078e0206 */
[----:B------:R-:W2:Y:S04]  /*0240*/  LDG.E R19, desc[UR4][R10.64+0x4] ;  /* 0x000004040a137981 */ /* 0x000ea8000c1e1900 */
[----:B------:R-:W3:Y:S04]  /*0250*/  LDG.E R17, desc[UR4][R10.64] ;  /* 0x000000040a117981 */ /* 0x000ee8000c1e1900 */
[----:B------:R-:W4:Y:S04]  /*0260*/  LDG.E R21, desc[UR4][R10.64+0x400] ;  /* 0x000400040a157981 */ /* 0x000f28000c1e1900 */
[----:B------:R0:W5:Y:S01]  /*0270*/  LDG.E R14, desc[UR4][R10.64+0x404] ;  /* 0x000404040a0e7981 */ /* 0x000162000c1e1900 */
[----:B------:R-:W-:-:S02]  /*0280*/  I2FP.F32.S32 R6, R15 ;  /* 0x0000000f00067245 */ /* 0x000fc40000201400 */
[----:B------:R-:W-:-:S03]  /*0290*/  I2FP.F32.S32 R7, R4 ;  /* 0x0000000400077245 */ /* 0x000fc60000201400 */
[----:B------:R-:W-:Y:S02]  /*02a0*/  FADD R15, R13, -R6 ;  /* 0x800000060d0f7221 */ /* 0x000fe40000000000 */
[----:B------:R-:W-:Y:S02]  /*02b0*/  FADD R12, R0, -R7 ;  /* 0x80000007000c7221 */ /* 0x000fe40000000000 */
[----:B------:R-:W1:Y:S01]  /*02c0*/  LDC.64 R6, c[0x0][0x380] ;  /* 0x0000e000ff067b82 */ /* 0x000e620000000a00 */
[----:B------:R-:W-:Y:S01]  /*02d0*/  FADD R13, -R15, 1 ;  /* 0x3f8000000f0d7421 */ /* 0x000fe20000000100 */
[----:B------:R-:W-:-:S03]  /*02e0*/  FADD R8, -R12, 1 ;  /* 0x3f8000000c087421 */ /* 0x000fc60000000100 */
[-C--:B------:R-:W-:Y:S01]  /*02f0*/  FMUL R0, R12, R13.reuse ;  /* 0x0000000d0c007220 */ /* 0x080fe20000400000 */
[----:B------:R-:W-:Y:S01]  /*0300*/  FMUL R4, R8, R13 ;  /* 0x0000000d08047220 */ /* 0x000fe20000400000 */
[----:B------:R-:W-:Y:S01]  /*0310*/  FMUL R8, R15, R8 ;  /* 0x000000080f087220 */ /* 0x000fe20000400000 */
[----:B------:R-:W-:Y:S01]  /*0320*/  FMUL R12, R12, R15 ;  /* 0x0000000f0c0c7220 */ /* 0x000fe20000400000 */
[----:B------:R-:W-:Y:S01]  /*0330*/  IMAD.WIDE R2, R9, 0x4, R2 ;  /* 0x0000000409027825 */ /* 0x000fe200078e0202 */
[----:B0-----:R-:W0:Y:S03]  /*0340*/  LDC.64 R10, c[0x0][0x388] ;  /* 0x0000e200ff0a7b82 */ /* 0x001e260000000a00 */
[----:B-1----:R-:W-:-:S04]  /*0350*/  IMAD.WIDE.U32 R6, R5, 0x4, R6 ;  /* 0x0000000405067825 */ /* 0x002fc800078e0006 */
[----:B--2---:R-:W-:-:S04]  /*0360*/  FMUL R16, R19, R0 ;  /* 0x0000000013107220 */ /* 0x004fc80000400000 */
[----:B---3--:R-:W-:-:S04]  /*0370*/  FFMA R16, R17, R4, R16 ;  /* 0x0000000411107223 */ /* 0x008fc80000000010 */
[----:B----4-:R-:W-:-:S04]  /*0380*/  FFMA R21, R21, R8, R16 ;  /* 0x0000000815157223 */ /* 0x010fc80000000010 */
[----:B-----5:R-:W-:-:S04]  /*0390*/  FFMA R14, R14, R12, R21 ;  /* 0x0000000c0e0e7223 */ /* 0x020fc80000000015 */
[----:B------:R-:W-:-:S05]  /*03a0*/  FMUL R13, R14, UR7 ;  /* 0x000000070e0d7c20 */ /* 0x000fca0008400000 */
[----:B------:R-:W-:Y:S04]  /*03b0*/  STG.E desc[UR4][R6.64], R13 ;  /* 0x0000000d06007986 */ /* 0x000fe8000c101904 */
[----:B------:R-:W2:Y:S04]  /*03c0*/  LDG.E R15, desc[UR4][R2.64+0x4] ;  /* 0x00000404020f7981 */ /* 0x000ea8000c1e1900 */
[----:B------:R-:W3:Y:S04]  /*03d0*/  LDG.E R9, desc[UR4][R2.64] ;  /* 0x0000000402097981 */ /* 0x000ee8000c1e1900 */
[----:B------:R-:W4:Y:S04]  /*03e0*/  LDG.E R17, desc[UR4][R2.64+0x400] ;  /* 0x0004000402117981 */ /* 0x000f28000c1e1900 */
[----:B------:R-:W5:Y:S01]  /*03f0*/  LDG.E R19, desc[UR4][R2.64+0x404] ;  /* 0x0004040402137981 */ /* 0x000f62000c1e1900 */
[----:B--2---:R-:W-:-:S04]  /*0400*/  FMUL R15, R0, R15 ;  /* 0x0000000f000f7220 */ /* 0x004fc80000400000 */
[----:B---3--:R-:W-:-:S04]  /*0410*/  FFMA R9, R4, R9, R15 ;  /* 0x0000000904097223 */ /* 0x008fc8000000000f */
[----:B----4-:R-:W-:-:S04]  /*0420*/  FFMA R9, R8, R17, R9 ;  /* 0x0000001108097223 */ /* 0x010fc80000000009 */
[----:B-----5:R-:W-:Y:S01]  /*0430*/  FFMA R9, R12, R19, R9 ;  /* 0x000000130c097223 */ /* 0x020fe20000000009 */
[----:B0-----:R-:W-:-:S04]  /*0440*/  IMAD.WIDE.U32 R4, R5, 0x4, R10 ;  /* 0x0000000405047825 */ /* 0x001fc800078e000a */
[----:B------:R-:W-:-:S05]  /*0450*/  FMUL R9, R9, UR7 ;  /* 0x0000000709097c20 */ /* 0x000fca0008400000 */
[----:B------:R-:W-:Y:S01]  /*0460*/  STG.E desc[UR4][R4.64], R9 ;  /* 0x0000000904007986 */ /* 0x000fe2000c101904 */
[----:B------:R-:W-:Y:S05]  /*0470*/  EXIT ;  /* 0x000000000000794d */ /* 0x000fea0003800000 */
.L_x_64:
        /* <DEDUP_REMOVED lines=16> */
.L_x_79:


//--------------------- .text._Z12advectKernelPfS_S_S_ff --------------------------
	.section	.text._Z12advectKernelPfS_S_S_ff,"ax",@progbits
	.align	128
        .global         _Z12advectKernelPfS_S_S_ff
        .type           _Z12advectKernelPfS_S_S_ff,@function
        .size           _Z12advectKernelPfS_S_S_ff,(.L_x_80 - _Z12advectKernelPfS_S_S_ff)
        .other          _Z12advectKernelPfS_S_S_ff,@"STO_CUDA_ENTRY STV_DEFAULT"
_Z12advectKernelPfS_S_S_ff:
.text._Z12advectKernelPfS_S_S_ff:
        /* <DEDUP_REMOVED lines=24> */
[----:B--2---:R-:W-:-:S05]  /*0180*/  FFMA R6, -R3, UR6, R6 ;  /* 0x0000000603067c23 */ /* 0x004fca0008000106 */
[C---:B------:R-:W-:Y:S02]  /*0190*/  FSETP.GEU.AND P0, PT, R6.reuse, 0.5, PT ;  /* 0x3f0000000600780b */ /* 0x040fe40003f0e000 */
[----:B------:R-:W-:Y:S01]  /*01a0*/  FMNMX.NAN R6, R6, 254.5, PT ;  /* 0x437e800006067809 */ /* 0x000fe20003820000 */
[----:B---3--:R-:W-:Y:S02]  /*01b0*/  FFMA R7, -R4, UR6, R7 ;  /* 0x0000000604077c23 */ /* 0x008fe40008000107 */
[----:B------:R-:W0:Y:S01]  /*01c0*/  LDC.64 R4, c[0x0][0x388] ;  /* 0x0000e200ff047b82 */ /* 0x000e220000000a00 */
[----:B------:R-:W-:Y:S02]  /*01d0*/  FSEL R6, R6, 0.5, P0 ;  /* 0x3f00000006067808 */ /* 0x000fe40000000000 */
[C---:B------:R-:W-:Y:S02]  /*01e0*/  FSETP.GEU.AND P0, PT, R7.reuse, 0.5, PT ;  /* 0x3f0000000700780b */ /* 0x040fe40003f0e000 */
[----:B------:R-:W-:-:S04]  /*01f0*/  FMNMX.NAN R7, R7, 254.5, PT ;  /* 0x437e800007077809 */ /* 0x000fc80003820000 */
[----:B------:R-:W-:Y:S01]  /*0200*/  FSEL R7, R7, 0.5, P0 ;  /* 0x3f00000007077808 */ /* 0x000fe20000000000 */
[----:B------:R-:W-:Y:S08]  /*0210*/  F2I.TRUNC.NTZ R2, R6 ;  /* 0x0000000600027305 */ /* 0x000ff0000020f100 */
[----:B------:R-:W1:Y:S02]  /*0220*/  F2I.TRUNC.NTZ R3, R7 ;  /* 0x0000000700037305 */ /* 0x000e64000020f100 */
[----:B-1----:R-:W-:-:S05]  /*0230*/  LEA R9, R3, R2, 0x8 ;  /* 0x0000000203097211 */ /* 0x002fca00078e40ff */
[----:B0-----:R-:W-:-:S05]  /*0240*/  IMAD.WIDE R4, R9, 0x4, R4 ;  /* 0x0000000409047825 */ /* 0x001fca00078e0204 */
[----:B------:R-:W2:Y:S04]  /*0250*/  LDG.E R11, desc[UR4][R4.64+0x4] ;  /* 0x00000404040b7981 */ /* 0x000ea8000c1e1900 */
[----:B------:R-:W3:Y:S04]  /*0260*/  LDG.E R10, desc[UR4][R4.64] ;  /* 0x00000004040a7981 */ /* 0x000ee8000c1e1900 */
[----:B------:R-:W4:Y:S04]  /*0270*/  LDG.E R12, desc[UR4][R4.64+0x400] ;  /* 0x00040004040c7981 */ /* 0x000f28000c1e1900 */
[----:B------:R-:W5:Y:S01]  /*0280*/  LDG.E R13, desc[UR4][R4.64+0x404] ;  /* 0x00040404040d7981 */ /* 0x000f62000c1e1900 */
[----:B------:R-:W-:-:S02]  /*0290*/  I2FP.F32.S32 R8, R3 ;  /* 0x0000000300087245 */ /* 0x000fc40000201400 */
[----:B------:R-:W-:-:S03]  /*02a0*/  I2FP.F32.S32 R3, R2 ;  /* 0x0000000200037245 */ /* 0x000fc60000201400 */
[----:B------:R-:W-:Y:S02]  /*02b0*/  FADD R9, R7, -R8 ;  /* 0x8000000807097221 */ /* 0x000fe40000000000 */
[----:B------:R-:W-:Y:S02]  /*02c0*/  FADD R6, R6, -R3 ;  /* 0x8000000306067221 */ /* 0x000fe40000000000 */
[C---:B------:R-:W-:Y:S01]  /*02d0*/  FADD R7, -R9.reuse, 1 ;  /* 0x3f80000009077421 */ /* 0x040fe20000000100 */
[----:B------:R-:W0:Y:S01]  /*02e0*/  LDC.64 R2, c[0x0][0x380] ;  /* 0x0000e000ff027b82 */ /* 0x000e220000000a00 */
[C---:B------:R-:W-:Y:S02]  /*02f0*/  FADD R8, -R6.reuse, 1 ;  /* 0x3f80000006087421 */ /* 0x040fe40000000100 */
[-C--:B------:R-:W-:Y:S02]  /*0300*/  FMUL R14, R6, R7.reuse ;  /* 0x00000007060e7220 */ /* 0x080fe40000400000 */
[----:B------:R-:W-:Y:S01]  /*0310*/  FMUL R7, R8, R7 ;  /* 0x0000000708077220 */ /* 0x000fe20000400000 */
[----:B------:R-:W-:Y:S01]  /*0320*/  FMUL R8, R9, R8 ;  /* 0x0000000809087220 */ /* 0x000fe20000400000 */
[----:B------:R-:W-:Y:S01]  /*0330*/  FMUL R6, R6, R9 ;  /* 0x0000000906067220 */ /* 0x000fe20000400000 */
[----:B0-----:R-:W-:-:S04]  /*0340*/  IMAD.WIDE.U32 R2, R0, 0x4, R2 ;  /* 0x0000000400027825 */ /* 0x001fc800078e0002 */
[----:B--2---:R-:W-:-:S04]  /*0350*/  FMUL R11, R11, R14 ;  /* 0x0000000e0b0b7220 */ /* 0x004fc80000400000 */
[----:B---3--:R-:W-:-:S04]  /*0360*/  FFMA R7, R10, R7, R11 ;  /* 0x000000070a077223 */ /* 0x008fc8000000000b */
[----:B----4-:R-:W-:-:S04]  /*0370*/  FFMA R8, R12, R8, R7 ;  /* 0x000000080c087223 */ /* 0x010fc80000000007 */
[----:B-----5:R-:W-:-:S04]  /*0380*/  FFMA R6, R13, R6, R8 ;  /* 0x000000060d067223 */ /* 0x020fc80000000008 */
[----:B------:R-:W-:-:S05]  /*0390*/  FMUL R5, R6, UR7 ;  /* 0x0000000706057c20 */ /* 0x000fca0008400000 */
[----:B------:R-:W-:Y:S01]  /*03a0*/  STG.E desc[UR4][R2.64], R5 ;  /* 0x0000000502007986 */ /* 0x000fe2000c101904 */
[----:B------:R-:W-:Y:S05]  /*03b0*/  EXIT ;  /* 0x000000000000794d */ /* 0x000fea0003800000 */
.L_x_65:
        /* <DEDUP_REMOVED lines=12> */
.L_x_80:


//--------------------- .nv.shared.reserved.0     --------------------------
	.section	.nv.shared.reserved.0,"aw",@nobits
	.weak		__nv_reservedSMEM_offset_0_alias
	.size		__nv_reservedSMEM_offset_0_alias, 0, 64
	.other		__nv_reservedSMEM_offset_0_alias,@"STO_CUDA_RESERVED_SHARED STV_DEFAULT"
__nv_reservedSMEM_offset_0_alias:
	.zero		0
	.zero		64


//--------------------- .nv.constant0._Z16clearFieldKernelPfi --------------------------
	.section	.nv.constant0._Z16clearFieldKernelPfi,"a",@progbits
	.sectionflags	@""
	.align	4
.nv.constant0._Z16clearFieldKernelPfi:
	.zero		908


//--------------------- .nv.constant0._Z12renderKernelPhPfS0_S0_iiii --------------------------
	.section	.nv.constant0._Z12renderKernelPhPfS0_S0_iiii,"a",@progbits
	.sectionflags	@""
	.align	4
.nv.constant0._Z12renderKernelPhPfS0_S0_iiii:
	.zero		944


//--------------------- .nv.constant0._Z19splatVelocityKernelPfS_iiffff --------------------------
	.section	.nv.constant0._Z19splatVelocityKernelPfS_iiffff,"a",@progbits
	.sectionflags	@""
	.align	4
.nv.constant0._Z19splatVelocityKernelPfS_iiffff:
	.zero		936


//--------------------- .nv.constant0._Z11splatKernelPfiifff --------------------------
	.section	.nv.constant0._Z11splatKernelPfiifff,"a",@progbits
	.sectionflags	@""
	.align	4
.nv.constant0._Z11splatKernelPfiifff:
	.zero		924


//--------------------- .nv.constant0._Z17setBoundaryKernelPfi --------------------------
	.section	.nv.constant0._Z17setBoundaryKernelPfi,"a",@progbits
	.sectionflags	@""
	.align	4
.nv.constant0._Z17setBoundaryKernelPfi:
	.zero		908


//--------------------- .nv.constant0._Z22gradientSubtractKernelPfS_S_ --------------------------
	.section	.nv.constant0._Z22gradientSubtractKernelPfS_S_,"a",@progbits
	.sectionflags	@""
	.align	4
.nv.constant0._Z22gradientSubtractKernelPfS_S_:
	.zero		920


//--------------------- .nv.constant0._Z20pressureJacobiKernelPfS_S_ --------------------------
	.section	.nv.constant0._Z20pressureJacobiKernelPfS_S_,"a",@progbits
	.sectionflags	@""
	.align	4
.nv.constant0._Z20pressureJacobiKernelPfS_S_:
	.zero		920


//--------------------- .nv.constant0._Z16divergenceKernelPfS_S_ --------------------------
	.section	.nv.constant0._Z16divergenceKernelPfS_S_,"a",@progbits
	.sectionflags	@""
	.align	4
.nv.constant0._Z16divergenceKernelPfS_S_:
	.zero		920


//--------------------- .nv.constant0._Z19diffuseJacobiKernelPfS_S_ff --------------------------
	.section	.nv.constant0._Z19diffuseJacobiKernelPfS_S_ff,"a",@progbits
	.sectionflags	@""
	.align	4
.nv.constant0._Z19diffuseJacobiKernelPfS_S_ff:
	.zero		928


//--------------------- .nv.constant0._Z20advectVelocityKernelPfS_S_S_ff --------------------------
	.section	.nv.constant0._Z20advectVelocityKernelPfS_S_S_ff,"a",@progbits
	.sectionflags	@""
	.align	4
.nv.constant0._Z20advectVelocityKernelPfS_S_S_ff:
	.zero		936


//--------------------- .nv.constant0._Z12advectKernelPfS_S_S_ff --------------------------
	.section	.nv.constant0._Z12advectKernelPfS_S_S_ff,"a",@progbits
	.sectionflags	@""
	.align	4
.nv.constant0._Z12advectKernelPfS_S_S_ff:
	.zero		936


//--------------------- SYMBOLS --------------------------

	.type		.nv.reservedSmem.offset0,@object
	.size		.nv.reservedSmem.offset0,0x4
